//
// Generated by NVIDIA NVVM Compiler
//
// Compiler Build ID: CL-36424714
// Cuda compilation tools, release 13.0, V13.0.88
// Based on NVVM 20.0.0
//

.version 9.0
.target sm_100
.address_size 64

	// .globl	_Z22StripedToBlockedKernelPi
// _ZZ22StripedToBlockedKernelPiE12temp_storage has been demoted
// _ZZ22BlockedToStripedKernelPiE12temp_storage has been demoted
// _ZZ22ScatterToBlockedKernelPiS_E12temp_storage has been demoted
// _ZZ22ScatterToStripedKernelPiS_E12temp_storage has been demoted
.global .align 1 .b8 _ZN34_INTERNAL_11505bc3_4_k_cu_4e3a5b5a4cuda3std3__45__cpo5beginE[1];
.global .align 1 .b8 _ZN34_INTERNAL_11505bc3_4_k_cu_4e3a5b5a4cuda3std3__45__cpo3endE[1];
.global .align 1 .b8 _ZN34_INTERNAL_11505bc3_4_k_cu_4e3a5b5a4cuda3std3__45__cpo6cbeginE[1];
.global .align 1 .b8 _ZN34_INTERNAL_11505bc3_4_k_cu_4e3a5b5a4cuda3std3__45__cpo4cendE[1];
.global .align 1 .b8 _ZN34_INTERNAL_11505bc3_4_k_cu_4e3a5b5a4cuda3std3__45__cpo6rbeginE[1];
.global .align 1 .b8 _ZN34_INTERNAL_11505bc3_4_k_cu_4e3a5b5a4cuda3std3__45__cpo4rendE[1];
.global .align 1 .b8 _ZN34_INTERNAL_11505bc3_4_k_cu_4e3a5b5a4cuda3std3__45__cpo7crbeginE[1];
.global .align 1 .b8 _ZN34_INTERNAL_11505bc3_4_k_cu_4e3a5b5a4cuda3std3__45__cpo5crendE[1];
.global .align 1 .b8 _ZN34_INTERNAL_11505bc3_4_k_cu_4e3a5b5a4cuda3std3__436_GLOBAL__N__11505bc3_4_k_cu_4e3a5b5a6ignoreE[1];
.global .align 1 .b8 _ZN34_INTERNAL_11505bc3_4_k_cu_4e3a5b5a4cuda3std3__419piecewise_constructE[1];
.global .align 1 .b8 _ZN34_INTERNAL_11505bc3_4_k_cu_4e3a5b5a4cuda3std3__48in_placeE[1];
.global .align 1 .b8 _ZN34_INTERNAL_11505bc3_4_k_cu_4e3a5b5a4cuda3std3__420unreachable_sentinelE[1];
.global .align 1 .b8 _ZN34_INTERNAL_11505bc3_4_k_cu_4e3a5b5a4cuda3std3__47nulloptE[1];
.global .align 1 .b8 _ZN34_INTERNAL_11505bc3_4_k_cu_4e3a5b5a4cuda3std3__48unexpectE[1];
.global .align 1 .b8 _ZN34_INTERNAL_11505bc3_4_k_cu_4e3a5b5a4cuda3std6ranges3__45__cpo4swapE[1];
.global .align 1 .b8 _ZN34_INTERNAL_11505bc3_4_k_cu_4e3a5b5a4cuda3std6ranges3__45__cpo9iter_moveE[1];
.global .align 1 .b8 _ZN34_INTERNAL_11505bc3_4_k_cu_4e3a5b5a4cuda3std6ranges3__45__cpo5beginE[1];
.global .align 1 .b8 _ZN34_INTERNAL_11505bc3_4_k_cu_4e3a5b5a4cuda3std6ranges3__45__cpo3endE[1];
.global .align 1 .b8 _ZN34_INTERNAL_11505bc3_4_k_cu_4e3a5b5a4cuda3std6ranges3__45__cpo6cbeginE[1];
.global .align 1 .b8 _ZN34_INTERNAL_11505bc3_4_k_cu_4e3a5b5a4cuda3std6ranges3__45__cpo4cendE[1];
.global .align 1 .b8 _ZN34_INTERNAL_11505bc3_4_k_cu_4e3a5b5a4cuda3std6ranges3__45__cpo7advanceE[1];
.global .align 1 .b8 _ZN34_INTERNAL_11505bc3_4_k_cu_4e3a5b5a4cuda3std6ranges3__45__cpo9iter_swapE[1];
.global .align 1 .b8 _ZN34_INTERNAL_11505bc3_4_k_cu_4e3a5b5a4cuda3std6ranges3__45__cpo4nextE[1];
.global .align 1 .b8 _ZN34_INTERNAL_11505bc3_4_k_cu_4e3a5b5a4cuda3std6ranges3__45__cpo4prevE[1];
.global .align 1 .b8 _ZN34_INTERNAL_11505bc3_4_k_cu_4e3a5b5a4cuda3std6ranges3__45__cpo4dataE[1];
.global .align 1 .b8 _ZN34_INTERNAL_11505bc3_4_k_cu_4e3a5b5a4cuda3std6ranges3__45__cpo5cdataE[1];
.global .align 1 .b8 _ZN34_INTERNAL_11505bc3_4_k_cu_4e3a5b5a4cuda3std6ranges3__45__cpo4sizeE[1];
.global .align 1 .b8 _ZN34_INTERNAL_11505bc3_4_k_cu_4e3a5b5a4cuda3std6ranges3__45__cpo5ssizeE[1];
.global .align 1 .b8 _ZN34_INTERNAL_11505bc3_4_k_cu_4e3a5b5a4cuda3std6ranges3__45__cpo8distanceE[1];
.global .align 1 .b8 _ZN34_INTERNAL_11505bc3_4_k_cu_4e3a5b5a6thrust24THRUST_300001_SM_1000_NS6system6detail10sequential3seqE[1];
.global .align 1 .b8 _ZN34_INTERNAL_11505bc3_4_k_cu_4e3a5b5a6thrust24THRUST_300001_SM_1000_NS12placeholders2_1E[1];
.global .align 1 .b8 _ZN34_INTERNAL_11505bc3_4_k_cu_4e3a5b5a6thrust24THRUST_300001_SM_1000_NS12placeholders2_2E[1];
.global .align 1 .b8 _ZN34_INTERNAL_11505bc3_4_k_cu_4e3a5b5a6thrust24THRUST_300001_SM_1000_NS12placeholders2_3E[1];
.global .align 1 .b8 _ZN34_INTERNAL_11505bc3_4_k_cu_4e3a5b5a6thrust24THRUST_300001_SM_1000_NS12placeholders2_4E[1];
.global .align 1 .b8 _ZN34_INTERNAL_11505bc3_4_k_cu_4e3a5b5a6thrust24THRUST_300001_SM_1000_NS12placeholders2_5E[1];
.global .align 1 .b8 _ZN34_INTERNAL_11505bc3_4_k_cu_4e3a5b5a6thrust24THRUST_300001_SM_1000_NS12placeholders2_6E[1];
.global .align 1 .b8 _ZN34_INTERNAL_11505bc3_4_k_cu_4e3a5b5a6thrust24THRUST_300001_SM_1000_NS12placeholders2_7E[1];
.global .align 1 .b8 _ZN34_INTERNAL_11505bc3_4_k_cu_4e3a5b5a6thrust24THRUST_300001_SM_1000_NS12placeholders2_8E[1];
.global .align 1 .b8 _ZN34_INTERNAL_11505bc3_4_k_cu_4e3a5b5a6thrust24THRUST_300001_SM_1000_NS12placeholders2_9E[1];
.global .align 1 .b8 _ZN34_INTERNAL_11505bc3_4_k_cu_4e3a5b5a6thrust24THRUST_300001_SM_1000_NS12placeholders3_10E[1];

.visible .entry _Z22StripedToBlockedKernelPi(
	.param .u64 .ptr .align 1 _Z22StripedToBlockedKernelPi_param_0
)
{
	.reg .b32 	%r<14>;
	.reg .b64 	%rd<5>;
	// demoted variable
	.shared .align 16 .b8 _ZZ22StripedToBlockedKernelPiE12temp_storage[2048];
	ld.param.u64 	%rd1, [_Z22StripedToBlockedKernelPi_param_0];
	cvta.to.global.u64 	%rd2, %rd1;
	mov.u32 	%r1, %tid.x;
	mul.wide.u32 	%rd3, %r1, 4;
	add.s64 	%rd4, %rd2, %rd3;
	ld.global.u32 	%r2, [%rd4];
	ld.global.u32 	%r3, [%rd4+512];
	ld.global.u32 	%r4, [%rd4+1024];
	ld.global.u32 	%r5, [%rd4+1536];
	shl.b32 	%r6, %r1, 2;
	mov.u32 	%r7, _ZZ22StripedToBlockedKernelPiE12temp_storage;
	add.s32 	%r8, %r7, %r6;
	st.shared.u32 	[%r8], %r2;
	st.shared.u32 	[%r8+512], %r3;
	st.shared.u32 	[%r8+1024], %r4;
	st.shared.u32 	[%r8+1536], %r5;
	bar.sync 	0;
	mad.lo.s32 	%r9, %r1, 12, %r8;
	ld.shared.v4.u32 	{%r10, %r11, %r12, %r13}, [%r9];
	st.global.u32 	[%rd4], %r10;
	st.global.u32 	[%rd4+512], %r11;
	st.global.u32 	[%rd4+1024], %r12;
	st.global.u32 	[%rd4+1536], %r13;
	ret;

}
	// .globl	_Z22BlockedToStripedKernelPi
.visible .entry _Z22BlockedToStripedKernelPi(
	.param .u64 .ptr .align 1 _Z22BlockedToStripedKernelPi_param_0
)
{
	.reg .b32 	%r<14>;
	.reg .b64 	%rd<5>;
	// demoted variable
	.shared .align 16 .b8 _ZZ22BlockedToStripedKernelPiE12temp_storage[2048];
	ld.param.u64 	%rd1, [_Z22BlockedToStripedKernelPi_param_0];
	cvta.to.global.u64 	%rd2, %rd1;
	mov.u32 	%r1, %tid.x;
	mul.wide.u32 	%rd3, %r1, 4;
	add.s64 	%rd4, %rd2, %rd3;
	ld.global.u32 	%r2, [%rd4];
	ld.global.u32 	%r3, [%rd4+512];
	ld.global.u32 	%r4, [%rd4+1024];
	ld.global.u32 	%r5, [%rd4+1536];
	shl.b32 	%r6, %r1, 4;
	mov.u32 	%r7, _ZZ22BlockedToStripedKernelPiE12temp_storage;
	add.s32 	%r8, %r7, %r6;
	st.shared.v4.u32 	[%r8], {%r2, %r3, %r4, %r5};
	bar.sync 	0;
	mad.lo.s32 	%r9, %r1, -12, %r8;
	ld.shared.u32 	%r10, [%r9];
	ld.shared.u32 	%r11, [%r9+512];
	ld.shared.u32 	%r12, [%r9+1024];
	ld.shared.u32 	%r13, [%r9+1536];
	st.global.u32 	[%rd4], %r10;
	st.global.u32 	[%rd4+512], %r11;
	st.global.u32 	[%rd4+1024], %r12;
	st.global.u32 	[%rd4+1536], %r13;
	ret;

}
	// .globl	_Z22ScatterToBlockedKernelPiS_
.visible .entry _Z22ScatterToBlockedKernelPiS_(
	.param .u64 .ptr .align 1 _Z22ScatterToBlockedKernelPiS__param_0,
	.param .u64 .ptr .align 1 _Z22ScatterToBlockedKernelPiS__param_1
)
{
	.reg .b32 	%r<25>;
	.reg .b64 	%rd<8>;
	// demoted variable
	.shared .align 16 .b8 _ZZ22ScatterToBlockedKernelPiS_E12temp_storage[2048];
	ld.param.u64 	%rd1, [_Z22ScatterToBlockedKernelPiS__param_0];
	ld.param.u64 	%rd2, [_Z22ScatterToBlockedKernelPiS__param_1];
	cvta.to.global.u64 	%rd3, %rd2;
	cvta.to.global.u64 	%rd4, %rd1;
	mov.u32 	%r1, %tid.x;
	mul.wide.u32 	%rd5, %r1, 4;
	add.s64 	%rd6, %rd4, %rd5;
	ld.global.u32 	%r2, [%rd6];
	ld.global.u32 	%r3, [%rd6+512];
	ld.global.u32 	%r4, [%rd6+1024];
	ld.global.u32 	%r5, [%rd6+1536];
	add.s64 	%rd7, %rd3, %rd5;
	ld.global.u32 	%r6, [%rd7];
	ld.global.u32 	%r7, [%rd7+512];
	ld.global.u32 	%r8, [%rd7+1024];
	ld.global.u32 	%r9, [%rd7+1536];
	shl.b32 	%r10, %r6, 2;
	mov.u32 	%r11, _ZZ22ScatterToBlockedKernelPiS_E12temp_storage;
	add.s32 	%r12, %r11, %r10;
	st.shared.u32 	[%r12], %r2;
	shl.b32 	%r13, %r7, 2;
	add.s32 	%r14, %r11, %r13;
	st.shared.u32 	[%r14], %r3;
	shl.b32 	%r15, %r8, 2;
	add.s32 	%r16, %r11, %r15;
	st.shared.u32 	[%r16], %r4;
	shl.b32 	%r17, %r9, 2;
	add.s32 	%r18, %r11, %r17;
	st.shared.u32 	[%r18], %r5;
	bar.sync 	0;
	shl.b32 	%r19, %r1, 4;
	add.s32 	%r20, %r11, %r19;
	ld.shared.v4.u32 	{%r21, %r22, %r23, %r24}, [%r20];
	st.global.u32 	[%rd6], %r21;
	st.global.u32 	[%rd6+512], %r22;
	st.global.u32 	[%rd6+1024], %r23;
	st.global.u32 	[%rd6+1536], %r24;
	ret;

}
	// .globl	_Z22ScatterToStripedKernelPiS_
.visible .entry _Z22ScatterToStripedKernelPiS_(
	.param .u64 .ptr .align 1 _Z22ScatterToStripedKernelPiS__param_0,
	.param .u64 .ptr .align 1 _Z22ScatterToStripedKernelPiS__param_1
)
{
	.reg .b32 	%r<25>;
	.reg .b64 	%rd<8>;
	// demoted variable
	.shared .align 16 .b8 _ZZ22ScatterToStripedKernelPiS_E12temp_storage[2048];
	ld.param.u64 	%rd1, [_Z22ScatterToStripedKernelPiS__param_0];
	ld.param.u64 	%rd2, [_Z22ScatterToStripedKernelPiS__param_1];
	cvta.to.global.u64 	%rd3, %rd2;
	cvta.to.global.u64 	%rd4, %rd1;
	mov.u32 	%r1, %tid.x;
	mul.wide.u32 	%rd5, %r1, 4;
	add.s64 	%rd6, %rd4, %rd5;
	ld.global.u32 	%r2, [%rd6];
	ld.global.u32 	%r3, [%rd6+512];
	ld.global.u32 	%r4, [%rd6+1024];
	ld.global.u32 	%r5, [%rd6+1536];
	add.s64 	%rd7, %rd3, %rd5;
	ld.global.u32 	%r6, [%rd7];
	ld.global.u32 	%r7, [%rd7+512];
	ld.global.u32 	%r8, [%rd7+1024];
	ld.global.u32 	%r9, [%rd7+1536];
	shl.b32 	%r10, %r6, 2;
	mov.u32 	%r11, _ZZ22ScatterToStripedKernelPiS_E12temp_storage;
	add.s32 	%r12, %r11, %r10;
	st.shared.u32 	[%r12], %r2;
	shl.b32 	%r13, %r7, 2;
	add.s32 	%r14, %r11, %r13;
	st.shared.u32 	[%r14], %r3;
	shl.b32 	%r15, %r8, 2;
	add.s32 	%r16, %r11, %r15;
	st.shared.u32 	[%r16], %r4;
	shl.b32 	%r17, %r9, 2;
	add.s32 	%r18, %r11, %r17;
	st.shared.u32 	[%r18], %r5;
	bar.sync 	0;
	shl.b32 	%r19, %r1, 2;
	add.s32 	%r20, %r11, %r19;
	ld.shared.u32 	%r21, [%r20];
	ld.shared.u32 	%r22, [%r20+512];
	ld.shared.u32 	%r23, [%r20+1024];
	ld.shared.u32 	%r24, [%r20+1536];
	st.global.u32 	[%rd6], %r21;
	st.global.u32 	[%rd6+512], %r22;
	st.global.u32 	[%rd6+1024], %r23;
	st.global.u32 	[%rd6+1536], %r24;
	ret;

}
	// .globl	_ZN3cub18CUB_300001_SM_10006detail11EmptyKernelIvEEvv
.visible .entry _ZN3cub18CUB_300001_SM_10006detail11EmptyKernelIvEEvv()
{


	ret;

}


// ===== COMPILED SASS (sm_100) =====

	.target	sm_100

	.elftype	@"ET_EXEC"


//--------------------- .note.nv.tkinfo           --------------------------
	.section	.note.nv.tkinfo,"",@"SHT_NOTE"
	.sectionflags	@"SHF_NOTE_NV_TKINFO"
	.tkinfo
        /*0018*/ 	.word	0x00000002
        /*0030*/ 	.string	""
        /*0030*/ 	.string	"ptxas"
        /*0030*/ 	.string	"Cuda compilation tools, release 13.0, V13.0.88"
        /*0030*/ 	.string	"Build cuda_13.0.r13.0/compiler.36424714_0"
        /*0030*/ 	.string	"-arch sm_100 -m 64 "



//--------------------- .note.nv.cuinfo           --------------------------
	.section	.note.nv.cuinfo,"",@"SHT_NOTE"
	.sectionflags	@"SHF_NOTE_NV_CUINFO"
        /*0018*/ 	.short	0x0002
        /*001a*/ 	.short	0x0064
        /*001c*/ 	.short	0x0082
	.zero		2


//--------------------- .nv.info                  --------------------------
	.section	.nv.info,"",@"SHT_CUDA_INFO"
	.align	4


	//----- nvinfo : EIATTR_REGCOUNT
	.align		4
        /*0000*/ 	.byte	0x04, 0x2f
        /*0002*/ 	.short	(.L_41 - .L_40)
	.align		4
.L_40:
        /*0004*/ 	.word	index@(_Z22StripedToBlockedKernelPi)
        /*0008*/ 	.word	0x0000000e


	//----- nvinfo : EIATTR_FRAME_SIZE
	.align		4
.L_41:
        /*000c*/ 	.byte	0x04, 0x11
        /*000e*/ 	.short	(.L_43 - .L_42)
	.align		4
.L_42:
        /*0010*/ 	.word	index@(_Z22StripedToBlockedKernelPi)
        /*0014*/ 	.word	0x00000000


	//----- nvinfo : EIATTR_REGCOUNT
	.align		4
.L_43:
        /*0018*/ 	.byte	0x04, 0x2f
        /*001a*/ 	.short	(.L_45 - .L_44)
	.align		4
.L_44:
        /*001c*/ 	.word	index@(_Z22BlockedToStripedKernelPi)
        /*0020*/ 	.word	0x00000012


	//----- nvinfo : EIATTR_FRAME_SIZE
	.align		4
.L_45:
        /*0024*/ 	.byte	0x04, 0x11
        /*0026*/ 	.short	(.L_47 - .L_46)
	.align		4
.L_46:
        /*0028*/ 	.word	index@(_Z22BlockedToStripedKernelPi)
        /*002c*/ 	.word	0x00000000


	//----- nvinfo : EIATTR_REGCOUNT
	.align		4
.L_47:
        /*0030*/ 	.byte	0x04, 0x2f
        /*0032*/ 	.short	(.L_49 - .L_48)
	.align		4
.L_48:
        /*0034*/ 	.word	index@(_Z22ScatterToBlockedKernelPiS_)
        /*0038*/ 	.word	0x00000016


	//----- nvinfo : EIATTR_FRAME_SIZE
	.align		4
.L_49:
        /*003c*/ 	.byte	0x04, 0x11
        /*003e*/ 	.short	(.L_51 - .L_50)
	.align		4
.L_50:
        /*0040*/ 	.word	index@(_Z22ScatterToBlockedKernelPiS_)
        /*0044*/ 	.word	0x00000000


	//----- nvinfo : EIATTR_REGCOUNT
	.align		4
.L_51:
        /*0048*/ 	.byte	0x04, 0x2f
        /*004a*/ 	.short	(.L_53 - .L_52)
	.align		4
.L_52:
        /*004c*/ 	.word	index@(_Z22ScatterToStripedKernelPiS_)
        /*0050*/ 	.word	0x00000016


	//----- nvinfo : EIATTR_FRAME_SIZE
	.align		4
.L_53:
        /*0054*/ 	.byte	0x04, 0x11
        /*0056*/ 	.short	(.L_55 - .L_54)
	.align		4
.L_54:
        /*0058*/ 	.word	index@(_Z22ScatterToStripedKernelPiS_)
        /*005c*/ 	.word	0x00000000


	//----- nvinfo : EIATTR_REGCOUNT
	.align		4
.L_55:
        /*0060*/ 	.byte	0x04, 0x2f
        /*0062*/ 	.short	(.L_57 - .L_56)
	.align		4
.L_56:
        /*0064*/ 	.word	index@(_ZN3cub18CUB_300001_SM_10006detail11EmptyKernelIvEEvv)
        /*0068*/ 	.word	0x00000004


	//----- nvinfo : EIATTR_FRAME_SIZE
	.align		4
.L_57:
        /*006c*/ 	.byte	0x04, 0x11
        /*006e*/ 	.short	(.L_59 - .L_58)
	.align		4
.L_58:
        /*0070*/ 	.word	index@(_ZN3cub18CUB_300001_SM_10006detail11EmptyKernelIvEEvv)
        /*0074*/ 	.word	0x00000000


	//----- nvinfo : EIATTR_MIN_STACK_SIZE
	.align		4
.L_59:
        /*0078*/ 	.byte	0x04, 0x12
        /*007a*/ 	.short	(.L_61 - .L_60)
	.align		4
.L_60:
        /*007c*/ 	.word	index@(_ZN3cub18CUB_300001_SM_10006detail11EmptyKernelIvEEvv)
        /*0080*/ 	.word	0x00000000


	//----- nvinfo : EIATTR_MIN_STACK_SIZE
	.align		4
.L_61:
        /*0084*/ 	.byte	0x04, 0x12
        /*0086*/ 	.short	(.L_63 - .L_62)
	.align		4
.L_62:
        /*0088*/ 	.word	index@(_Z22ScatterToStripedKernelPiS_)
        /*008c*/ 	.word	0x00000000


	//----- nvinfo : EIATTR_MIN_STACK_SIZE
	.align		4
.L_63:
        /*0090*/ 	.byte	0x04, 0x12
        /*0092*/ 	.short	(.L_65 - .L_64)
	.align		4
.L_64:
        /*0094*/ 	.word	index@(_Z22ScatterToBlockedKernelPiS_)
        /*0098*/ 	.word	0x00000000


	//----- nvinfo : EIATTR_MIN_STACK_SIZE
	.align		4
.L_65:
        /*009c*/ 	.byte	0x04, 0x12
        /*009e*/ 	.short	(.L_67 - .L_66)
	.align		4
.L_66:
        /*00a0*/ 	.word	index@(_Z22BlockedToStripedKernelPi)
        /*00a4*/ 	.word	0x00000000


	//----- nvinfo : EIATTR_MIN_STACK_SIZE
	.align		4
.L_67:
        /*00a8*/ 	.byte	0x04, 0x12
        /*00aa*/ 	.short	(.L_69 - .L_68)
	.align		4
.L_68:
        /*00ac*/ 	.word	index@(_Z22StripedToBlockedKernelPi)
        /*00b0*/ 	.word	0x00000000
.L_69:


//--------------------- .nv.compat                --------------------------
	.section	.nv.compat,"",@"SHT_CUDA_COMPAT_INFO"
	.align	4
        /*0000*/ 	.byte	0x02, 0x09, 0x00, 0x00, 0x02, 0x02, 0x01, 0x00, 0x02, 0x05, 0x05, 0x00, 0x03, 0x07, 0x01, 0x01
        /*0010*/ 	.byte	0x02, 0x03, 0x00, 0x00, 0x02, 0x06, 0x01, 0x00, 0x04, 0x0b, 0x08, 0x00, 0x09, 0x00, 0x00, 0x00
        /*0020*/ 	.byte	0x00, 0x00, 0x00, 0x00


//--------------------- .nv.info._ZN3cub18CUB_300001_SM_10006detail11EmptyKernelIvEEvv --------------------------
	.section	.nv.info._ZN3cub18CUB_300001_SM_10006detail11EmptyKernelIvEEvv,"",@"SHT_CUDA_INFO"
	.sectionflags	@""
	.align	4


	//----- nvinfo : EIATTR_CUDA_API_VERSION
	.align		4
        /*0000*/ 	.byte	0x04, 0x37
        /*0002*/ 	.short	(.L_71 - .L_70)
.L_70:
        /*0004*/ 	.word	0x00000082


	//----- nvinfo : EIATTR_SPARSE_MMA_MASK
	.align		4
.L_71:
        /*0008*/ 	.byte	0x03, 0x50
        /*000a*/ 	.short	0x0000


	//----- nvinfo : EIATTR_MAXREG_COUNT
	.align		4
        /*000c*/ 	.byte	0x03, 0x1b
        /*000e*/ 	.short	0x00ff


	//----- nvinfo : EIATTR_MERCURY_ISA_VERSION
	.align		4
        /*0010*/ 	.byte	0x03, 0x5f
        /*0012*/ 	.short	0x0101


	//----- nvinfo : EIATTR_VRC_CTA_INIT_COUNT
	.align		4
        /*0014*/ 	.byte	0x02, 0x4a
	.zero		1
	.zero		1


	//----- nvinfo : EIATTR_EXIT_INSTR_OFFSETS
	.align		4
        /*0018*/ 	.byte	0x04, 0x1c
        /*001a*/ 	.short	(.L_73 - .L_72)


	//   ....[0]....
.L_72:
        /*001c*/ 	.word	0x00000010


	//----- nvinfo : EIATTR_SW_WAR
	.align		4
.L_73:
        /*0020*/ 	.byte	0x04, 0x36
        /*0022*/ 	.short	(.L_75 - .L_74)
.L_74:
        /*0024*/ 	.word	0x00000008
.L_75:


//--------------------- .nv.info._Z22ScatterToStripedKernelPiS_ --------------------------
	.section	.nv.info._Z22ScatterToStripedKernelPiS_,"",@"SHT_CUDA_INFO"
	.sectionflags	@""
	.align	4


	//----- nvinfo : EIATTR_CUDA_API_VERSION
	.align		4
        /*0000*/ 	.byte	0x04, 0x37
        /*0002*/ 	.short	(.L_77 - .L_76)
.L_76:
        /*0004*/ 	.word	0x00000082


	//----- nvinfo : EIATTR_KPARAM_INFO
	.align		4
.L_77:
        /*0008*/ 	.byte	0x04, 0x17
        /*000a*/ 	.short	(.L_79 - .L_78)
.L_78:
        /*000c*/ 	.word	0x00000000
        /*0010*/ 	.short	0x0001
        /*0012*/ 	.short	0x0008
        /*0014*/ 	.byte	0x00, 0xf5, 0x21, 0x00


	//----- nvinfo : EIATTR_KPARAM_INFO
	.align		4
.L_79:
        /*0018*/ 	.byte	0x04, 0x17
        /*001a*/ 	.short	(.L_81 - .L_80)
.L_80:
        /*001c*/ 	.word	0x00000000
        /*0020*/ 	.short	0x0000
        /*0022*/ 	.short	0x0000
        /*0024*/ 	.byte	0x00, 0xf5, 0x21, 0x00


	//----- nvinfo : EIATTR_SPARSE_MMA_MASK
	.align		4
.L_81:
        /*0028*/ 	.byte	0x03, 0x50
        /*002a*/ 	.short	0x0000


	//----- nvinfo : EIATTR_MAXREG_COUNT
	.align		4
        /*002c*/ 	.byte	0x03, 0x1b
        /*002e*/ 	.short	0x00ff


	//----- nvinfo : EIATTR_NUM_BARRIERS
	.align		4
        /*0030*/ 	.byte	0x02, 0x4c
        /*0032*/ 	.byte	0x01
	.zero		1


	//----- nvinfo : EIATTR_MERCURY_ISA_VERSION
	.align		4
        /*0034*/ 	.byte	0x03, 0x5f
        /*0036*/ 	.short	0x0101


	//----- nvinfo : EIATTR_VRC_CTA_INIT_COUNT
	.align		4
        /*0038*/ 	.byte	0x02, 0x4a
	.zero		1
	.zero		1


	//----- nvinfo : EIATTR_EXIT_INSTR_OFFSETS
	.align		4
        /*003c*/ 	.byte	0x04, 0x1c
        /*003e*/ 	.short	(.L_83 - .L_82)


	//   ....[0]....
.L_82:
        /*0040*/ 	.word	0x00000240


	//----- nvinfo : EIATTR_CBANK_PARAM_SIZE
	.align		4
.L_83:
        /*0044*/ 	.byte	0x03, 0x19
        /*0046*/ 	.short	0x0010


	//----- nvinfo : EIATTR_PARAM_CBANK
	.align		4
        /*0048*/ 	.byte	0x04, 0x0a
        /*004a*/ 	.short	(.L_85 - .L_84)
	.align		4
.L_84:
        /*004c*/ 	.word	index@(.nv.constant0._Z22ScatterToStripedKernelPiS_)
        /*0050*/ 	.short	0x0380
        /*0052*/ 	.short	0x0010


	//----- nvinfo : EIATTR_SW_WAR
	.align		4
.L_85:
        /*0054*/ 	.byte	0x04, 0x36
        /*0056*/ 	.short	(.L_87 - .L_86)
.L_86:
        /*0058*/ 	.word	0x00000008
.L_87:


//--------------------- .nv.info._Z22ScatterToBlockedKernelPiS_ --------------------------
	.section	.nv.info._Z22ScatterToBlockedKernelPiS_,"",@"SHT_CUDA_INFO"
	.sectionflags	@""
	.align	4


	//----- nvinfo : EIATTR_CUDA_API_VERSION
	.align		4
        /*0000*/ 	.byte	0x04, 0x37
        /*0002*/ 	.short	(.L_89 - .L_88)
.L_88:
        /*0004*/ 	.word	0x00000082


	//----- nvinfo : EIATTR_KPARAM_INFO
	.align		4
.L_89:
        /*0008*/ 	.byte	0x04, 0x17
        /*000a*/ 	.short	(.L_91 - .L_90)
.L_90:
        /*000c*/ 	.word	0x00000000
        /*0010*/ 	.short	0x0001
        /*0012*/ 	.short	0x0008
        /*0014*/ 	.byte	0x00, 0xf5, 0x21, 0x00


	//----- nvinfo : EIATTR_KPARAM_INFO
	.align		4
.L_91:
        /*0018*/ 	.byte	0x04, 0x17
        /*001a*/ 	.short	(.L_93 - .L_92)
.L_92:
        /*001c*/ 	.word	0x00000000
        /*0020*/ 	.short	0x0000
        /*0022*/ 	.short	0x0000
        /*0024*/ 	.byte	0x00, 0xf5, 0x21, 0x00


	//----- nvinfo : EIATTR_SPARSE_MMA_MASK
	.align		4
.L_93:
        /*0028*/ 	.byte	0x03, 0x50
        /*002a*/ 	.short	0x0000


	//----- nvinfo : EIATTR_MAXREG_COUNT
	.align		4
        /*002c*/ 	.byte	0x03, 0x1b
        /*002e*/ 	.short	0x00ff


	//----- nvinfo : EIATTR_NUM_BARRIERS
	.align		4
        /*0030*/ 	.byte	0x02, 0x4c
        /*0032*/ 	.byte	0x01
	.zero		1


	//----- nvinfo : EIATTR_MERCURY_ISA_VERSION
	.align		4
        /*0034*/ 	.byte	0x03, 0x5f
        /*0036*/ 	.short	0x0101


	//----- nvinfo : EIATTR_VRC_CTA_INIT_COUNT
	.align		4
        /*0038*/ 	.byte	0x02, 0x4a
	.zero		1
	.zero		1


	//----- nvinfo : EIATTR_EXIT_INSTR_OFFSETS
	.align		4
        /*003c*/ 	.byte	0x04, 0x1c
        /*003e*/ 	.short	(.L_95 - .L_94)


	//   ....[0]....
.L_94:
        /*0040*/ 	.word	0x00000210


	//----- nvinfo : EIATTR_CBANK_PARAM_SIZE
	.align		4
.L_95:
        /*0044*/ 	.byte	0x03, 0x19
        /*0046*/ 	.short	0x0010


	//----- nvinfo : EIATTR_PARAM_CBANK
	.align		4
        /*0048*/ 	.byte	0x04, 0x0a
        /*004a*/ 	.short	(.L_97 - .L_96)
	.align		4
.L_96:
        /*004c*/ 	.word	index@(.nv.constant0._Z22ScatterToBlockedKernelPiS_)
        /*0050*/ 	.short	0x0380
        /*0052*/ 	.short	0x0010


	//----- nvinfo : EIATTR_SW_WAR
	.align		4
.L_97:
        /*0054*/ 	.byte	0x04, 0x36
        /*0056*/ 	.short	(.L_99 - .L_98)
.L_98:
        /*0058*/ 	.word	0x00000008
.L_99:


//--------------------- .nv.info._Z22BlockedToStripedKernelPi --------------------------
	.section	.nv.info._Z22BlockedToStripedKernelPi,"",@"SHT_CUDA_INFO"
	.sectionflags	@""
	.align	4


	//----- nvinfo : EIATTR_CUDA_API_VERSION
	.align		4
        /*0000*/ 	.byte	0x04, 0x37
        /*0002*/ 	.short	(.L_101 - .L_100)
.L_100:
        /*0004*/ 	.word	0x00000082


	//----- nvinfo : EIATTR_KPARAM_INFO
	.align		4
.L_101:
        /*0008*/ 	.byte	0x04, 0x17
        /*000a*/ 	.short	(.L_103 - .L_102)
.L_102:
        /*000c*/ 	.word	0x00000000
        /*0010*/ 	.short	0x0000
        /*0012*/ 	.short	0x0000
        /*0014*/ 	.byte	0x00, 0xf5, 0x21, 0x00


	//----- nvinfo : EIATTR_SPARSE_MMA_MASK
	.align		4
.L_103:
        /*0018*/ 	.byte	0x03, 0x50
        /*001a*/ 	.short	0x0000


	//----- nvinfo : EIATTR_MAXREG_COUNT
	.align		4
        /*001c*/ 	.byte	0x03, 0x1b
        /*001e*/ 	.short	0x00ff


	//----- nvinfo : EIATTR_NUM_BARRIERS
	.align		4
        /*0020*/ 	.byte	0x02, 0x4c
        /*0022*/ 	.byte	0x01
	.zero		1


	//----- nvinfo : EIATTR_MERCURY_ISA_VERSION
	.align		4
        /*0024*/ 	.byte	0x03, 0x5f
        /*0026*/ 	.short	0x0101


	//----- nvinfo : EIATTR_VRC_CTA_INIT_COUNT
	.align		4
        /*0028*/ 	.byte	0x02, 0x4a
	.zero		1
	.zero		1


	//----- nvinfo : EIATTR_EXIT_INSTR_OFFSETS
	.align		4
        /*002c*/ 	.byte	0x04, 0x1c
        /*002e*/ 	.short	(.L_105 - .L_104)


	//   ....[0]....
.L_104:
        /*0030*/ 	.word	0x00000180


	//----- nvinfo : EIATTR_CBANK_PARAM_SIZE
	.align		4
.L_105:
        /*0034*/ 	.byte	0x03, 0x19
        /*0036*/ 	.short	0x0008


	//----- nvinfo : EIATTR_PARAM_CBANK
	.align		4
        /*0038*/ 	.byte	0x04, 0x0a
        /*003a*/ 	.short	(.L_107 - .L_106)
	.align		4
.L_106:
        /*003c*/ 	.word	index@(.nv.constant0._Z22BlockedToStripedKernelPi)
        /*0040*/ 	.short	0x0380
        /*0042*/ 	.short	0x0008


	//----- nvinfo : EIATTR_SW_WAR
	.align		4
.L_107:
        /*0044*/ 	.byte	0x04, 0x36
        /*0046*/ 	.short	(.L_109 - .L_108)
.L_108:
        /*0048*/ 	.word	0x00000008
.L_109:


//--------------------- .nv.info._Z22StripedToBlockedKernelPi --------------------------
	.section	.nv.info._Z22StripedToBlockedKernelPi,"",@"SHT_CUDA_INFO"
	.sectionflags	@""
	.align	4


	//----- nvinfo : EIATTR_CUDA_API_VERSION
	.align		4
        /*0000*/ 	.byte	0x04, 0x37
        /*0002*/ 	.short	(.L_111 - .L_110)
.L_110:
        /*0004*/ 	.word	0x00000082


	//----- nvinfo : EIATTR_KPARAM_INFO
	.align		4
.L_111:
        /*0008*/ 	.byte	0x04, 0x17
        /*000a*/ 	.short	(.L_113 - .L_112)
.L_112:
        /*000c*/ 	.word	0x00000000
        /*0010*/ 	.short	0x0000
        /*0012*/ 	.short	0x0000
        /*0014*/ 	.byte	0x00, 0xf5, 0x21, 0x00


	//----- nvinfo : EIATTR_SPARSE_MMA_MASK
	.align		4
.L_113:
        /*0018*/ 	.byte	0x03, 0x50
        /*001a*/ 	.short	0x0000


	//----- nvinfo : EIATTR_MAXREG_COUNT
	.align		4
        /*001c*/ 	.byte	0x03, 0x1b
        /*001e*/ 	.short	0x00ff


	//----- nvinfo : EIATTR_NUM_BARRIERS
	.align		4
        /*0020*/ 	.byte	0x02, 0x4c
        /*0022*/ 	.byte	0x01
	.zero		1


	//----- nvinfo : EIATTR_MERCURY_ISA_VERSION
	.align		4
        /*0024*/ 	.byte	0x03, 0x5f
        /*0026*/ 	.short	0x0101


	//----- nvinfo : EIATTR_VRC_CTA_INIT_COUNT
	.align		4
        /*0028*/ 	.byte	0x02, 0x4a
	.zero		1
	.zero		1


	//----- nvinfo : EIATTR_EXIT_INSTR_OFFSETS
	.align		4
        /*002c*/ 	.byte	0x04, 0x1c
        /*002e*/ 	.short	(.L_115 - .L_114)


	//   ....[0]....
.L_114:
        /*0030*/ 	.word	0x00000180


	//----- nvinfo : EIATTR_CBANK_PARAM_SIZE
	.align		4
.L_115:
        /*0034*/ 	.byte	0x03, 0x19
        /*0036*/ 	.short	0x0008


	//----- nvinfo : EIATTR_PARAM_CBANK
	.align		4
        /*0038*/ 	.byte	0x04, 0x0a
        /*003a*/ 	.short	(.L_117 - .L_116)
	.align		4
.L_116:
        /*003c*/ 	.word	index@(.nv.constant0._Z22StripedToBlockedKernelPi)
        /*0040*/ 	.short	0x0380
        /*0042*/ 	.short	0x0008


	//----- nvinfo : EIATTR_SW_WAR
	.align		4
.L_117:
        /*0044*/ 	.byte	0x04, 0x36
        /*0046*/ 	.short	(.L_119 - .L_118)
.L_118:
        /*0048*/ 	.word	0x00000008
.L_119:


//--------------------- .nv.callgraph             --------------------------
	.section	.nv.callgraph,"",@"SHT_CUDA_CALLGRAPH"
	.align	4
	.sectionentsize	8
	.align		4
        /*0000*/ 	.word	0x00000000
	.align		4
        /*0004*/ 	.word	0xffffffff
	.align		4
        /*0008*/ 	.word	0x00000000
	.align		4
        /*000c*/ 	.word	0xfffffffe
	.align		4
        /*0010*/ 	.word	0x00000000
	.align		4
        /*0014*/ 	.word	0xfffffffd
	.align		4
        /*0018*/ 	.word	0x00000000
	.align		4
        /*001c*/ 	.word	0xfffffffc


//--------------------- .nv.constant4             --------------------------
	.section	.nv.constant4,"a",@progbits
	.align	8
	.align		8
.nv.constant4:
        /*0000*/ 	.dword	_ZN34_INTERNAL_11505bc3_4_k_cu_4e3a5b5a4cuda3std3__45__cpo5beginE
	.align		8
        /*0008*/ 	.dword	_ZN34_INTERNAL_11505bc3_4_k_cu_4e3a5b5a4cuda3std3__45__cpo3endE
	.align		8
        /*0010*/ 	.dword	_ZN34_INTERNAL_11505bc3_4_k_cu_4e3a5b5a4cuda3std3__45__cpo6cbeginE
	.align		8
        /*0018*/ 	.dword	_ZN34_INTERNAL_11505bc3_4_k_cu_4e3a5b5a4cuda3std3__45__cpo4cendE
	.align		8
        /*0020*/ 	.dword	_ZN34_INTERNAL_11505bc3_4_k_cu_4e3a5b5a4cuda3std3__45__cpo6rbeginE
	.align		8
        /*0028*/ 	.dword	_ZN34_INTERNAL_11505bc3_4_k_cu_4e3a5b5a4cuda3std3__45__cpo4rendE
	.align		8
        /*0030*/ 	.dword	_ZN34_INTERNAL_11505bc3_4_k_cu_4e3a5b5a4cuda3std3__45__cpo7crbeginE
	.align		8
        /*0038*/ 	.dword	_ZN34_INTERNAL_11505bc3_4_k_cu_4e3a5b5a4cuda3std3__45__cpo5crendE
	.align		8
        /*0040*/ 	.dword	_ZN34_INTERNAL_11505bc3_4_k_cu_4e3a5b5a4cuda3std3__436_GLOBAL__N__11505bc3_4_k_cu_4e3a5b5a6ignoreE
	.align		8
        /*0048*/ 	.dword	_ZN34_INTERNAL_11505bc3_4_k_cu_4e3a5b5a4cuda3std3__419piecewise_constructE
	.align		8
        /*0050*/ 	.dword	_ZN34_INTERNAL_11505bc3_4_k_cu_4e3a5b5a4cuda3std3__48in_placeE
	.align		8
        /*0058*/ 	.dword	_ZN34_INTERNAL_11505bc3_4_k_cu_4e3a5b5a4cuda3std3__420unreachable_sentinelE
	.align		8
        /*0060*/ 	.dword	_ZN34_INTERNAL_11505bc3_4_k_cu_4e3a5b5a4cuda3std3__47nulloptE
	.align		8
        /*0068*/ 	.dword	_ZN34_INTERNAL_11505bc3_4_k_cu_4e3a5b5a4cuda3std3__48unexpectE
	.align		8
        /*0070*/ 	.dword	_ZN34_INTERNAL_11505bc3_4_k_cu_4e3a5b5a4cuda3std6ranges3__45__cpo4swapE
	.align		8
        /*0078*/ 	.dword	_ZN34_INTERNAL_11505bc3_4_k_cu_4e3a5b5a4cuda3std6ranges3__45__cpo9iter_moveE
	.align		8
        /*0080*/ 	.dword	_ZN34_INTERNAL_11505bc3_4_k_cu_4e3a5b5a4cuda3std6ranges3__45__cpo5beginE
	.align		8
        /*0088*/ 	.dword	_ZN34_INTERNAL_11505bc3_4_k_cu_4e3a5b5a4cuda3std6ranges3__45__cpo3endE
	.align		8
        /*0090*/ 	.dword	_ZN34_INTERNAL_11505bc3_4_k_cu_4e3a5b5a4cuda3std6ranges3__45__cpo6cbeginE
	.align		8
        /*0098*/ 	.dword	_ZN34_INTERNAL_11505bc3_4_k_cu_4e3a5b5a4cuda3std6ranges3__45__cpo4cendE
	.align		8
        /*00a0*/ 	.dword	_ZN34_INTERNAL_11505bc3_4_k_cu_4e3a5b5a4cuda3std6ranges3__45__cpo7advanceE
	.align		8
        /*00a8*/ 	.dword	_ZN34_INTERNAL_11505bc3_4_k_cu_4e3a5b5a4cuda3std6ranges3__45__cpo9iter_swapE
	.align		8
        /*00b0*/ 	.dword	_ZN34_INTERNAL_11505bc3_4_k_cu_4e3a5b5a4cuda3std6ranges3__45__cpo4nextE
	.align		8
        /*00b8*/ 	.dword	_ZN34_INTERNAL_11505bc3_4_k_cu_4e3a5b5a4cuda3std6ranges3__45__cpo4prevE
	.align		8
        /*00c0*/ 	.dword	_ZN34_INTERNAL_11505bc3_4_k_cu_4e3a5b5a4cuda3std6ranges3__45__cpo4dataE
	.align		8
        /*00c8*/ 	.dword	_ZN34_INTERNAL_11505bc3_4_k_cu_4e3a5b5a4cuda3std6ranges3__45__cpo5cdataE
	.align		8
        /*00d0*/ 	.dword	_ZN34_INTERNAL_11505bc3_4_k_cu_4e3a5b5a4cuda3std6ranges3__45__cpo4sizeE
	.align		8
        /*00d8*/ 	.dword	_ZN34_INTERNAL_11505bc3_4_k_cu_4e3a5b5a4cuda3std6ranges3__45__cpo5ssizeE
	.align		8
        /*00e0*/ 	.dword	_ZN34_INTERNAL_11505bc3_4_k_cu_4e3a5b5a4cuda3std6ranges3__45__cpo8distanceE
	.align		8
        /*00e8*/ 	.dword	_ZN34_INTERNAL_11505bc3_4_k_cu_4e3a5b5a6thrust24THRUST_300001_SM_1000_NS6system6detail10sequential3seqE
	.align		8
        /*00f0*/ 	.dword	_ZN34_INTERNAL_11505bc3_4_k_cu_4e3a5b5a6thrust24THRUST_300001_SM_1000_NS12placeholders2_1E
	.align		8
        /*00f8*/ 	.dword	_ZN34_INTERNAL_11505bc3_4_k_cu_4e3a5b5a6thrust24THRUST_300001_SM_1000_NS12placeholders2_2E
	.align		8
        /*0100*/ 	.dword	_ZN34_INTERNAL_11505bc3_4_k_cu_4e3a5b5a6thrust24THRUST_300001_SM_1000_NS12placeholders2_3E
	.align		8
        /*0108*/ 	.dword	_ZN34_INTERNAL_11505bc3_4_k_cu_4e3a5b5a6thrust24THRUST_300001_SM_1000_NS12placeholders2_4E
	.align		8
        /*0110*/ 	.dword	_ZN34_INTERNAL_11505bc3_4_k_cu_4e3a5b5a6thrust24THRUST_300001_SM_1000_NS12placeholders2_5E
	.align		8
        /*0118*/ 	.dword	_ZN34_INTERNAL_11505bc3_4_k_cu_4e3a5b5a6thrust24THRUST_300001_SM_1000_NS12placeholders2_6E
	.align		8
        /*0120*/ 	.dword	_ZN34_INTERNAL_11505bc3_4_k_cu_4e3a5b5a6thrust24THRUST_300001_SM_1000_NS12placeholders2_7E
	.align		8
        /*0128*/ 	.dword	_ZN34_INTERNAL_11505bc3_4_k_cu_4e3a5b5a6thrust24THRUST_300001_SM_1000_NS12placeholders2_8E
	.align		8
        /*0130*/ 	.dword	_ZN34_INTERNAL_11505bc3_4_k_cu_4e3a5b5a6thrust24THRUST_300001_SM_1000_NS12placeholders2_9E
	.align		8
        /*0138*/ 	.dword	_ZN34_INTERNAL_11505bc3_4_k_cu_4e3a5b5a6thrust24THRUST_300001_SM_1000_NS12placeholders3_10E


//--------------------- .text._ZN3cub18CUB_300001_SM_10006detail11EmptyKernelIvEEvv --------------------------
	.section	.text._ZN3cub18CUB_300001_SM_10006detail11EmptyKernelIvEEvv,"ax",@progbits
	.align	128
        .global         _ZN3cub18CUB_300001_SM_10006detail11EmptyKernelIvEEvv
        .type           _ZN3cub18CUB_300001_SM_10006detail11EmptyKernelIvEEvv,@function
        .size           _ZN3cub18CUB_300001_SM_10006detail11EmptyKernelIvEEvv,(.L_x_5 - _ZN3cub18CUB_300001_SM_10006detail11EmptyKernelIvEEvv)
        .other          _ZN3cub18CUB_300001_SM_10006detail11EmptyKernelIvEEvv,@"STO_CUDA_ENTRY STV_DEFAULT"
_ZN3cub18CUB_300001_SM_10006detail11EmptyKernelIvEEvv:
.text._ZN3cub18CUB_300001_SM_10006detail11EmptyKernelIvEEvv:
[----:B------:R-:W-:Y:S01]  /*0000*/  LDC R1, c[0x0][0x37c] ;  /* 0x0000df00ff017b82 */ /* 0x000fe20000000800 */
[----:B------:R-:W-:Y:S05]  /*0010*/  EXIT ;  /* 0x000000000000794d */ /* 0x000fea0003800000 */
.L_x_0:
[----:B------:R-:W-:-:S00]  /*0020*/  BRA `(.L_x_0) ;  /* 0xfffffffc00fc7947 */ /* 0x000fc0000383ffff */
[----:B------:R-:W-:-:S00]  /*0030*/  NOP ;  /* 0x0000000000007918 */ /* 0x000fc00000000000 */
        /* <DEDUP_REMOVED lines=12> */
.L_x_5:


//--------------------- .text._Z22ScatterToStripedKernelPiS_ --------------------------
	.section	.text._Z22ScatterToStripedKernelPiS_,"ax",@progbits
	.align	128
        .global         _Z22ScatterToStripedKernelPiS_
        .type           _Z22ScatterToStripedKernelPiS_,@function
        .size           _Z22ScatterToStripedKernelPiS_,(.L_x_6 - _Z22ScatterToStripedKernelPiS_)
        .other          _Z22ScatterToStripedKernelPiS_,@"STO_CUDA_ENTRY STV_DEFAULT"
_Z22ScatterToStripedKernelPiS_:
.text._Z22ScatterToStripedKernelPiS_:
[----:B------:R-:W-:Y:S01]  /*0000*/  LDC R1, c[0x0][0x37c] ;  /* 0x0000df00ff017b82 */ /* 0x000fe20000000800 */
[----:B------:R-:W0:Y:S07]  /*0010*/  S2R R15, SR_TID.X ;  /* 0x00000000000f7919 */ /* 0x000e2e0000002100 */
[----:B------:R-:W0:Y:S01]  /*0020*/  LDC.64 R4, c[0x0][0x388] ;  /* 0x0000e200ff047b82 */ /* 0x000e220000000a00 */
[----:B------:R-:W1:Y:S07]  /*0030*/  LDCU.64 UR6, c[0x0][0x358] ;  /* 0x00006b00ff0677ac */ /* 0x000e6e0008000a00 */
[----:B------:R-:W2:Y:S01]  /*0040*/  LDC.64 R2, c[0x0][0x380] ;  /* 0x0000e000ff027b82 */ /* 0x000ea20000000a00 */
[----:B0-----:R-:W-:-:S04]  /*0050*/  IMAD.WIDE.U32 R4, R15, 0x4, R4 ;  /* 0x000000040f047825 */ /* 0x001fc800078e0004 */
[----:B--2---:R-:W-:Y:S01]  /*0060*/  IMAD.WIDE.U32 R2, R15, 0x4, R2 ;  /* 0x000000040f027825 */ /* 0x004fe200078e0002 */
[----:B-1----:R-:W2:Y:S04]  /*0070*/  LDG.E R9, desc[UR6][R4.64] ;  /* 0x0000000604097981 */ /* 0x002ea8000c1e1900 */
[----:B------:R-:W3:Y:S04]  /*0080*/  LDG.E R10, desc[UR6][R4.64+0x200] ;  /* 0x00020006040a7981 */ /* 0x000ee8000c1e1900 */
[----:B------:R-:W4:Y:S04]  /*0090*/  LDG.E R11, desc[UR6][R4.64+0x400] ;  /* 0x00040006040b7981 */ /* 0x000f28000c1e1900 */
[----:B------:R0:W5:Y:S04]  /*00a0*/  LDG.E R12, desc[UR6][R4.64+0x600] ;  /* 0x00060006040c7981 */ /* 0x000168000c1e1900 */
[----:B------:R-:W5:Y:S04]  /*00b0*/  LDG.E R0, desc[UR6][R2.64] ;  /* 0x0000000602007981 */ /* 0x000f68000c1e1900 */
[----:B------:R-:W5:Y:S04]  /*00c0*/  LDG.E R6, desc[UR6][R2.64+0x200] ;  /* 0x0002000602067981 */ /* 0x000f68000c1e1900 */
[----:B------:R-:W5:Y:S04]  /*00d0*/  LDG.E R7, desc[UR6][R2.64+0x400] ;  /* 0x0004000602077981 */ /* 0x000f68000c1e1900 */
[----:B------:R-:W5:Y:S01]  /*00e0*/  LDG.E R8, desc[UR6][R2.64+0x600] ;  /* 0x0006000602087981 */ /* 0x000f62000c1e1900 */
[----:B------:R-:W1:Y:S01]  /*00f0*/  S2UR UR5, SR_CgaCtaId ;  /* 0x00000000000579c3 */ /* 0x000e620000008800 */
[----:B------:R-:W-:-:S02]  /*0100*/  UMOV UR4, 0x400 ;  /* 0x0000040000047882 */ /* 0x000fc40000000000 */
[----:B-1----:R-:W-:-:S06]  /*0110*/  ULEA UR4, UR5, UR4, 0x18 ;  /* 0x0000000405047291 */ /* 0x002fcc000f8ec0ff */
[----:B0-----:R-:W-:Y:S02]  /*0120*/  LEA R4, R15, UR4, 0x2 ;  /* 0x000000040f047c11 */ /* 0x001fe4000f8e10ff */
[----:B--2---:R-:W-:Y:S02]  /*0130*/  LEA R9, R9, UR4, 0x2 ;  /* 0x0000000409097c11 */ /* 0x004fe4000f8e10ff */
[----:B---3--:R-:W-:Y:S02]  /*0140*/  LEA R13, R10, UR4, 0x2 ;  /* 0x000000040a0d7c11 */ /* 0x008fe4000f8e10ff */
[----:B----4-:R-:W-:Y:S02]  /*0150*/  LEA R10, R11, UR4, 0x2 ;  /* 0x000000040b0a7c11 */ /* 0x010fe4000f8e10ff */
[----:B-----5:R-:W-:Y:S01]  /*0160*/  LEA R5, R12, UR4, 0x2 ;  /* 0x000000040c057c11 */ /* 0x020fe2000f8e10ff */
[----:B------:R-:W-:Y:S04]  /*0170*/  STS [R9], R0 ;  /* 0x0000000009007388 */ /* 0x000fe80000000800 */
[----:B------:R-:W-:Y:S04]  /*0180*/  STS [R13], R6 ;  /* 0x000000060d007388 */ /* 0x000fe80000000800 */
[----:B------:R-:W-:Y:S04]  /*0190*/  STS [R10], R7 ;  /* 0x000000070a007388 */ /* 0x000fe80000000800 */
[----:B------:R-:W-:Y:S01]  /*01a0*/  STS [R5], R8 ;  /* 0x0000000805007388 */ /* 0x000fe20000000800 */
[----:B------:R-:W-:Y:S06]  /*01b0*/  BAR.SYNC.DEFER_BLOCKING 0x0 ;  /* 0x0000000000007b1d */ /* 0x000fec0000010000 */
[----:B------:R-:W0:Y:S04]  /*01c0*/  LDS R11, [R4] ;  /* 0x00000000040b7984 */ /* 0x000e280000000800 */
[----:B------:R-:W1:Y:S04]  /*01d0*/  LDS R15, [R4+0x200] ;  /* 0x00020000040f7984 */ /* 0x000e680000000800 */
[----:B------:R-:W2:Y:S04]  /*01e0*/  LDS R17, [R4+0x400] ;  /* 0x0004000004117984 */ /* 0x000ea80000000800 */
[----:B------:R-:W3:Y:S04]  /*01f0*/  LDS R19, [R4+0x600] ;  /* 0x0006000004137984 */ /* 0x000ee80000000800 */
[----:B0-----:R-:W-:Y:S04]  /*0200*/  STG.E desc[UR6][R2.64], R11 ;  /* 0x0000000b02007986 */ /* 0x001fe8000c101906 */
[----:B-1----:R-:W-:Y:S04]  /*0210*/  STG.E desc[UR6][R2.64+0x200], R15 ;  /* 0x0002000f02007986 */ /* 0x002fe8000c101906 */
[----:B--2---:R-:W-:Y:S04]  /*0220*/  STG.E desc[UR6][R2.64+0x400], R17 ;  /* 0x0004001102007986 */ /* 0x004fe8000c101906 */
[----:B---3--:R-:W-:Y:S01]  /*0230*/  STG.E desc[UR6][R2.64+0x600], R19 ;  /* 0x0006001302007986 */ /* 0x008fe2000c101906 */
[----:B------:R-:W-:Y:S05]  /*0240*/  EXIT ;  /* 0x000000000000794d */ /* 0x000fea0003800000 */
.L_x_1:
        /* <DEDUP_REMOVED lines=11> */
.L_x_6:


//--------------------- .text._Z22ScatterToBlockedKernelPiS_ --------------------------
	.section	.text._Z22ScatterToBlockedKernelPiS_,"ax",@progbits
	.align	128
        .global         _Z22ScatterToBlockedKernelPiS_
        .type           _Z22ScatterToBlockedKernelPiS_,@function
        .size           _Z22ScatterToBlockedKernelPiS_,(.L_x_7 - _Z22ScatterToBlockedKernelPiS_)
        .other          _Z22ScatterToBlockedKernelPiS_,@"STO_CUDA_ENTRY STV_DEFAULT"
_Z22ScatterToBlockedKernelPiS_:
.text._Z22ScatterToBlockedKernelPiS_:
        /* <DEDUP_REMOVED lines=28> */
[----:B------:R-:W0:Y:S04]  /*01c0*/  LDS.128 R16, [R4] ;  /* 0x0000000004107984 */ /* 0x000e280000000c00 */
[----:B0-----:R-:W-:Y:S04]  /*01d0*/  STG.E desc[UR6][R2.64], R16 ;  /* 0x0000001002007986 */ /* 0x001fe8000c101906 */
[----:B------:R-:W-:Y:S04]  /*01e0*/  STG.E desc[UR6][R2.64+0x200], R17 ;  /* 0x0002001102007986 */ /* 0x000fe8000c101906 */
[----:B------:R-:W-:Y:S04]  /*01f0*/  STG.E desc[UR6][R2.64+0x400], R18 ;  /* 0x0004001202007986 */ /* 0x000fe8000c101906 */
[----:B------:R-:W-:Y:S01]  /*0200*/  STG.E desc[UR6][R2.64+0x600], R19 ;  /* 0x0006001302007986 */ /* 0x000fe2000c101906 */
[----:B------:R-:W-:Y:S05]  /*0210*/  EXIT ;  /* 0x000000000000794d */ /* 0x000fea0003800000 */
.L_x_2:
        /* <DEDUP_REMOVED lines=14> */
.L_x_7:


//--------------------- .text._Z22BlockedToStripedKernelPi --------------------------
	.section	.text._Z22BlockedToStripedKernelPi,"ax",@progbits
	.align	128
        .global         _Z22BlockedToStripedKernelPi
        .type           _Z22BlockedToStripedKernelPi,@function
        .size           _Z22BlockedToStripedKernelPi,(.L_x_8 - _Z22BlockedToStripedKernelPi)
        .other          _Z22BlockedToStripedKernelPi,@"STO_CUDA_ENTRY STV_DEFAULT"
_Z22BlockedToStripedKernelPi:
.text._Z22BlockedToStripedKernelPi:
[----:B------:R-:W-:Y:S01]  /*0000*/  LDC R1, c[0x0][0x37c] ;  /* 0x0000df00ff017b82 */ /* 0x000fe20000000800 */
[----:B------:R-:W0:Y:S07]  /*0010*/  S2R R9, SR_TID.X ;  /* 0x0000000000097919 */ /* 0x000e2e0000002100 */
[----:B------:R-:W0:Y:S01]  /*0020*/  LDC.64 R2, c[0x0][0x380] ;  /* 0x0000e000ff027b82 */ /* 0x000e220000000a00 */
[----:B------:R-:W1:Y:S01]  /*0030*/  LDCU.64 UR6, c[0x0][0x358] ;  /* 0x00006b00ff0677ac */ /* 0x000e620008000a00 */
[----:B0-----:R-:W-:-:S05]  /*0040*/  IMAD.WIDE.U32 R2, R9, 0x4, R2 ;  /* 0x0000000409027825 */ /* 0x001fca00078e0002 */
[----:B-1----:R-:W2:Y:S04]  /*0050*/  LDG.E R4, desc[UR6][R2.64] ;  /* 0x0000000602047981 */ /* 0x002ea8000c1e1900 */
[----:B------:R-:W2:Y:S04]  /*0060*/  LDG.E R5, desc[UR6][R2.64+0x200] ;  /* 0x0002000602057981 */ /* 0x000ea8000c1e1900 */
[----:B------:R-:W2:Y:S04]  /*0070*/  LDG.E R6, desc[UR6][R2.64+0x400] ;  /* 0x0004000602067981 */ /* 0x000ea8000c1e1900 */
[----:B------:R-:W2:Y:S01]  /*0080*/  LDG.E R7, desc[UR6][R2.64+0x600] ;  /* 0x0006000602077981 */ /* 0x000ea2000c1e1900 */
[----:B------:R-:W0:Y:S01]  /*0090*/  S2UR UR5, SR_CgaCtaId ;  /* 0x00000000000579c3 */ /* 0x000e220000008800 */
[----:B------:R-:W-:-:S02]  /*00a0*/  UMOV UR4, 0x400 ;  /* 0x0000040000047882 */ /* 0x000fc40000000000 */
[----:B0-----:R-:W-:-:S06]  /*00b0*/  ULEA UR4, UR5, UR4, 0x18 ;  /* 0x0000000405047291 */ /* 0x001fcc000f8ec0ff */
[----:B------:R-:W-:-:S05]  /*00c0*/  LEA R0, R9, UR4, 0x4 ;  /* 0x0000000409007c11 */ /* 0x000fca000f8e20ff */
[----:B------:R-:W-:Y:S01]  /*00d0*/  IMAD R8, R9, -0xc, R0 ;  /* 0xfffffff409087824 */ /* 0x000fe200078e0200 */
[----:B--2---:R-:W-:Y:S01]  /*00e0*/  STS.128 [R0], R4 ;  /* 0x0000000400007388 */ /* 0x004fe20000000c00 */
        /* <DEDUP_REMOVED lines=10> */
.L_x_3:
        /* <DEDUP_REMOVED lines=15> */
.L_x_8:


//--------------------- .text._Z22StripedToBlockedKernelPi --------------------------
	.section	.text._Z22StripedToBlockedKernelPi,"ax",@progbits
	.align	128
        .global         _Z22StripedToBlockedKernelPi
        .type           _Z22StripedToBlockedKernelPi,@function
        .size           _Z22StripedToBlockedKernelPi,(.L_x_9 - _Z22StripedToBlockedKernelPi)
        .other          _Z22StripedToBlockedKernelPi,@"STO_CUDA_ENTRY STV_DEFAULT"
_Z22StripedToBlockedKernelPi:
.text._Z22StripedToBlockedKernelPi:
[----:B------:R-:W-:Y:S01]  /*0000*/  LDC R1, c[0x0][0x37c] ;  /* 0x0000df00ff017b82 */ /* 0x000fe20000000800 */
[----:B------:R-:W0:Y:S07]  /*0010*/  S2R R8, SR_TID.X ;  /* 0x0000000000087919 */ /* 0x000e2e0000002100 */
[----:B------:R-:W0:Y:S01]  /*0020*/  LDC.64 R2, c[0x0][0x380] ;  /* 0x0000e000ff027b82 */ /* 0x000e220000000a00 */
[----:B------:R-:W1:Y:S01]  /*0030*/  LDCU.64 UR6, c[0x0][0x358] ;  /* 0x00006b00ff0677ac */ /* 0x000e620008000a00 */
[----:B0-----:R-:W-:-:S05]  /*0040*/  IMAD.WIDE.U32 R2, R8, 0x4, R2 ;  /* 0x0000000408027825 */ /* 0x001fca00078e0002 */
[----:B-1----:R-:W2:Y:S04]  /*0050*/  LDG.E R0, desc[UR6][R2.64] ;  /* 0x0000000602007981 */ /* 0x002ea8000c1e1900 */
[----:B------:R-:W3:Y:S04]  /*0060*/  LDG.E R4, desc[UR6][R2.64+0x200] ;  /* 0x0002000602047981 */ /* 0x000ee8000c1e1900 */
[----:B------:R-:W4:Y:S04]  /*0070*/  LDG.E R5, desc[UR6][R2.64+0x400] ;  /* 0x0004000602057981 */ /* 0x000f28000c1e1900 */
[----:B------:R-:W5:Y:S01]  /*0080*/  LDG.E R6, desc[UR6][R2.64+0x600] ;  /* 0x0006000602067981 */ /* 0x000f62000c1e1900 */
[----:B------:R-:W0:Y:S01]  /*0090*/  S2UR UR5, SR_CgaCtaId ;  /* 0x00000000000579c3 */ /* 0x000e220000008800 */
[----:B------:R-:W-:-:S02]  /*00a0*/  UMOV UR4, 0x400 ;  /* 0x0000040000047882 */ /* 0x000fc40000000000 */
[----:B0-----:R-:W-:-:S06]  /*00b0*/  ULEA UR4, UR5, UR4, 0x18 ;  /* 0x0000000405047291 */ /* 0x001fcc000f8ec0ff */
[----:B------:R-:W-:-:S05]  /*00c0*/  LEA R7, R8, UR4, 0x2 ;  /* 0x0000000408077c11 */ /* 0x000fca000f8e10ff */
[----:B------:R-:W-:Y:S01]  /*00d0*/  IMAD R8, R8, 0xc, R7 ;  /* 0x0000000c08087824 */ /* 0x000fe200078e0207 */
[----:B--2---:R-:W-:Y:S04]  /*00e0*/  STS [R7], R0 ;  /* 0x0000000007007388 */ /* 0x004fe80000000800 */
[----:B---3--:R-:W-:Y:S04]  /*00f0*/  STS [R7+0x200], R4 ;  /* 0x0002000407007388 */ /* 0x008fe80000000800 */
[----:B----4-:R-:W-:Y:S04]  /*0100*/  STS [R7+0x400], R5 ;  /* 0x0004000507007388 */ /* 0x010fe80000000800 */
[----:B-----5:R-:W-:Y:S01]  /*0110*/  STS [R7+0x600], R6 ;  /* 0x0006000607007388 */ /* 0x020fe20000000800 */
[----:B------:R-:W-:Y:S06]  /*0120*/  BAR.SYNC.DEFER_BLOCKING 0x0 ;  /* 0x0000000000007b1d */ /* 0x000fec0000010000 */
[----:B------:R-:W0:Y:S04]  /*0130*/  LDS.128 R8, [R8] ;  /* 0x0000000008087984 */ /* 0x000e280000000c00 */
[----:B0-----:R-:W-:Y:S04]  /*0140*/  STG.E desc[UR6][R2.64], R8 ;  /* 0x0000000802007986 */ /* 0x001fe8000c101906 */
[----:B------:R-:W-:Y:S04]  /*0150*/  STG.E desc[UR6][R2.64+0x200], R9 ;  /* 0x0002000902007986 */ /* 0x000fe8000c101906 */
[----:B------:R-:W-:Y:S04]  /*0160*/  STG.E desc[UR6][R2.64+0x400], R10 ;  /* 0x0004000a02007986 */ /* 0x000fe8000c101906 */
[----:B------:R-:W-:Y:S01]  /*0170*/  STG.E desc[UR6][R2.64+0x600], R11 ;  /* 0x0006000b02007986 */ /* 0x000fe2000c101906 */
[----:B------:R-:W-:Y:S05]  /*0180*/  EXIT ;  /* 0x000000000000794d */ /* 0x000fea0003800000 */
.L_x_4:
        /* <DEDUP_REMOVED lines=15> */
.L_x_9:


//--------------------- .nv.shared.reserved.0     --------------------------
	.section	.nv.shared.reserved.0,"aw",@nobits
	.weak		__nv_reservedSMEM_offset_0_alias
	.size		__nv_reservedSMEM_offset_0_alias, 0, 64
	.other		__nv_reservedSMEM_offset_0_alias,@"STO_CUDA_RESERVED_SHARED STV_DEFAULT"
__nv_reservedSMEM_offset_0_alias:
	.zero		0
	.zero		64


//--------------------- .nv.global                --------------------------
	.section	.nv.global,"aw",@nobits
.nv.global:
	.type		_ZN34_INTERNAL_11505bc3_4_k_cu_4e3a5b5a6thrust24THRUST_300001_SM_1000_NS12placeholders2_5E,@object
	.size		_ZN34_INTERNAL_11505bc3_4_k_cu_4e3a5b5a6thrust24THRUST_300001_SM_1000_NS12placeholders2_5E,(_ZN34_INTERNAL_11505bc3_4_k_cu_4e3a5b5a4cuda3std3__45__cpo6cbeginE - _ZN34_INTERNAL_11505bc3_4_k_cu_4e3a5b5a6thrust24THRUST_300001_SM_1000_NS12placeholders2_5E)
_ZN34_INTERNAL_11505bc3_4_k_cu_4e3a5b5a6thrust24THRUST_300001_SM_1000_NS12placeholders2_5E:
	.zero		1
	.type		_ZN34_INTERNAL_11505bc3_4_k_cu_4e3a5b5a4cuda3std3__45__cpo6cbeginE,@object
	.size		_ZN34_INTERNAL_11505bc3_4_k_cu_4e3a5b5a4cuda3std3__45__cpo6cbeginE,(_ZN34_INTERNAL_11505bc3_4_k_cu_4e3a5b5a4cuda3std6ranges3__45__cpo6cbeginE - _ZN34_INTERNAL_11505bc3_4_k_cu_4e3a5b5a4cuda3std3__45__cpo6cbeginE)
_ZN34_INTERNAL_11505bc3_4_k_cu_4e3a5b5a4cuda3std3__45__cpo6cbeginE:
	.zero		1
	.type		_ZN34_INTERNAL_11505bc3_4_k_cu_4e3a5b5a4cuda3std6ranges3__45__cpo6cbeginE,@object
	.size		_ZN34_INTERNAL_11505bc3_4_k_cu_4e3a5b5a4cuda3std6ranges3__45__cpo6cbeginE,(_ZN34_INTERNAL_11505bc3_4_k_cu_4e3a5b5a4cuda3std3__48in_placeE - _ZN34_INTERNAL_11505bc3_4_k_cu_4e3a5b5a4cuda3std6ranges3__45__cpo6cbeginE)
_ZN34_INTERNAL_11505bc3_4_k_cu_4e3a5b5a4cuda3std6ranges3__45__cpo6cbeginE:
	.zero		1
	.type		_ZN34_INTERNAL_11505bc3_4_k_cu_4e3a5b5a4cuda3std3__48in_placeE,@object
	.size		_ZN34_INTERNAL_11505bc3_4_k_cu_4e3a5b5a4cuda3std3__48in_placeE,(_ZN34_INTERNAL_11505bc3_4_k_cu_4e3a5b5a4cuda3std6ranges3__45__cpo4sizeE - _ZN34_INTERNAL_11505bc3_4_k_cu_4e3a5b5a4cuda3std3__48in_placeE)
_ZN34_INTERNAL_11505bc3_4_k_cu_4e3a5b5a4cuda3std3__48in_placeE:
	.zero		1
	.type		_ZN34_INTERNAL_11505bc3_4_k_cu_4e3a5b5a4cuda3std6ranges3__45__cpo4sizeE,@object
	.size		_ZN34_INTERNAL_11505bc3_4_k_cu_4e3a5b5a4cuda3std6ranges3__45__cpo4sizeE,(_ZN34_INTERNAL_11505bc3_4_k_cu_4e3a5b5a6thrust24THRUST_300001_SM_1000_NS12placeholders2_9E - _ZN34_INTERNAL_11505bc3_4_k_cu_4e3a5b5a4cuda3std6ranges3__45__cpo4sizeE)
_ZN34_INTERNAL_11505bc3_4_k_cu_4e3a5b5a4cuda3std6ranges3__45__cpo4sizeE:
	.zero		1
	.type		_ZN34_INTERNAL_11505bc3_4_k_cu_4e3a5b5a6thrust24THRUST_300001_SM_1000_NS12placeholders2_9E,@object
	.size		_ZN34_INTERNAL_11505bc3_4_k_cu_4e3a5b5a6thrust24THRUST_300001_SM_1000_NS12placeholders2_9E,(_ZN34_INTERNAL_11505bc3_4_k_cu_4e3a5b5a4cuda3std3__45__cpo7crbeginE - _ZN34_INTERNAL_11505bc3_4_k_cu_4e3a5b5a6thrust24THRUST_300001_SM_1000_NS12placeholders2_9E)
_ZN34_INTERNAL_11505bc3_4_k_cu_4e3a5b5a6thrust24THRUST_300001_SM_1000_NS12placeholders2_9E:
	.zero		1
	.type		_ZN34_INTERNAL_11505bc3_4_k_cu_4e3a5b5a4cuda3std3__45__cpo7crbeginE,@object
	.size		_ZN34_INTERNAL_11505bc3_4_k_cu_4e3a5b5a4cuda3std3__45__cpo7crbeginE,(_ZN34_INTERNAL_11505bc3_4_k_cu_4e3a5b5a4cuda3std6ranges3__45__cpo4nextE - _ZN34_INTERNAL_11505bc3_4_k_cu_4e3a5b5a4cuda3std3__45__cpo7crbeginE)
_ZN34_INTERNAL_11505bc3_4_k_cu_4e3a5b5a4cuda3std3__45__cpo7crbeginE:
	.zero		1
	.type		_ZN34_INTERNAL_11505bc3_4_k_cu_4e3a5b5a4cuda3std6ranges3__45__cpo4nextE,@object
	.size		_ZN34_INTERNAL_11505bc3_4_k_cu_4e3a5b5a4cuda3std6ranges3__45__cpo4nextE,(_ZN34_INTERNAL_11505bc3_4_k_cu_4e3a5b5a4cuda3std6ranges3__45__cpo4swapE - _ZN34_INTERNAL_11505bc3_4_k_cu_4e3a5b5a4cuda3std6ranges3__45__cpo4nextE)
_ZN34_INTERNAL_11505bc3_4_k_cu_4e3a5b5a4cuda3std6ranges3__45__cpo4nextE:
	.zero		1
	.type		_ZN34_INTERNAL_11505bc3_4_k_cu_4e3a5b5a4cuda3std6ranges3__45__cpo4swapE,@object
	.size		_ZN34_INTERNAL_11505bc3_4_k_cu_4e3a5b5a4cuda3std6ranges3__45__cpo4swapE,(_ZN34_INTERNAL_11505bc3_4_k_cu_4e3a5b5a6thrust24THRUST_300001_SM_1000_NS12placeholders2_1E - _ZN34_INTERNAL_11505bc3_4_k_cu_4e3a5b5a4cuda3std6ranges3__45__cpo4swapE)
_ZN34_INTERNAL_11505bc3_4_k_cu_4e3a5b5a4cuda3std6ranges3__45__cpo4swapE:
	.zero		1
	.type		_ZN34_INTERNAL_11505bc3_4_k_cu_4e3a5b5a6thrust24THRUST_300001_SM_1000_NS12placeholders2_1E,@object
	.size		_ZN34_INTERNAL_11505bc3_4_k_cu_4e3a5b5a6thrust24THRUST_300001_SM_1000_NS12placeholders2_1E,(_ZN34_INTERNAL_11505bc3_4_k_cu_4e3a5b5a6thrust24THRUST_300001_SM_1000_NS12placeholders2_3E - _ZN34_INTERNAL_11505bc3_4_k_cu_4e3a5b5a6thrust24THRUST_300001_SM_1000_NS12placeholders2_1E)
_ZN34_INTERNAL_11505bc3_4_k_cu_4e3a5b5a6thrust24THRUST_300001_SM_1000_NS12placeholders2_1E:
	.zero		1
	.type		_ZN34_INTERNAL_11505bc3_4_k_cu_4e3a5b5a6thrust24THRUST_300001_SM_1000_NS12placeholders2_3E,@object
	.size		_ZN34_INTERNAL_11505bc3_4_k_cu_4e3a5b5a6thrust24THRUST_300001_SM_1000_NS12placeholders2_3E,(_ZN34_INTERNAL_11505bc3_4_k_cu_4e3a5b5a4cuda3std3__45__cpo5beginE - _ZN34_INTERNAL_11505bc3_4_k_cu_4e3a5b5a6thrust24THRUST_300001_SM_1000_NS12placeholders2_3E)
_ZN34_INTERNAL_11505bc3_4_k_cu_4e3a5b5a6thrust24THRUST_300001_SM_1000_NS12placeholders2_3E:
	.zero		1
	.type		_ZN34_INTERNAL_11505bc3_4_k_cu_4e3a5b5a4cuda3std3__45__cpo5beginE,@object
	.size		_ZN34_INTERNAL_11505bc3_4_k_cu_4e3a5b5a4cuda3std3__45__cpo5beginE,(_ZN34_INTERNAL_11505bc3_4_k_cu_4e3a5b5a4cuda3std6ranges3__45__cpo5beginE - _ZN34_INTERNAL_11505bc3_4_k_cu_4e3a5b5a4cuda3std3__45__cpo5beginE)
_ZN34_INTERNAL_11505bc3_4_k_cu_4e3a5b5a4cuda3std3__45__cpo5beginE:
	.zero		1
	.type		_ZN34_INTERNAL_11505bc3_4_k_cu_4e3a5b5a4cuda3std6ranges3__45__cpo5beginE,@object
	.size		_ZN34_INTERNAL_11505bc3_4_k_cu_4e3a5b5a4cuda3std6ranges3__45__cpo5beginE,(_ZN34_INTERNAL_11505bc3_4_k_cu_4e3a5b5a4cuda3std3__436_GLOBAL__N__11505bc3_4_k_cu_4e3a5b5a6ignoreE - _ZN34_INTERNAL_11505bc3_4_k_cu_4e3a5b5a4cuda3std6ranges3__45__cpo5beginE)
_ZN34_INTERNAL_11505bc3_4_k_cu_4e3a5b5a4cuda3std6ranges3__45__cpo5beginE:
	.zero		1
	.type		_ZN34_INTERNAL_11505bc3_4_k_cu_4e3a5b5a4cuda3std3__436_GLOBAL__N__11505bc3_4_k_cu_4e3a5b5a6ignoreE,@object
	.size		_ZN34_INTERNAL_11505bc3_4_k_cu_4e3a5b5a4cuda3std3__436_GLOBAL__N__11505bc3_4_k_cu_4e3a5b5a6ignoreE,(_ZN34_INTERNAL_11505bc3_4_k_cu_4e3a5b5a4cuda3std6ranges3__45__cpo4dataE - _ZN34_INTERNAL_11505bc3_4_k_cu_4e3a5b5a4cuda3std3__436_GLOBAL__N__11505bc3_4_k_cu_4e3a5b5a6ignoreE)
_ZN34_INTERNAL_11505bc3_4_k_cu_4e3a5b5a4cuda3std3__436_GLOBAL__N__11505bc3_4_k_cu_4e3a5b5a6ignoreE:
	.zero		1
	.type		_ZN34_INTERNAL_11505bc3_4_k_cu_4e3a5b5a4cuda3std6ranges3__45__cpo4dataE,@object
	.size		_ZN34_INTERNAL_11505bc3_4_k_cu_4e3a5b5a4cuda3std6ranges3__45__cpo4dataE,(_ZN34_INTERNAL_11505bc3_4_k_cu_4e3a5b5a6thrust24THRUST_300001_SM_1000_NS12placeholders2_7E - _ZN34_INTERNAL_11505bc3_4_k_cu_4e3a5b5a4cuda3std6ranges3__45__cpo4dataE)
_ZN34_INTERNAL_11505bc3_4_k_cu_4e3a5b5a4cuda3std6ranges3__45__cpo4dataE:
	.zero		1
	.type		_ZN34_INTERNAL_11505bc3_4_k_cu_4e3a5b5a6thrust24THRUST_300001_SM_1000_NS12placeholders2_7E,@object
	.size		_ZN34_INTERNAL_11505bc3_4_k_cu_4e3a5b5a6thrust24THRUST_300001_SM_1000_NS12placeholders2_7E,(_ZN34_INTERNAL_11505bc3_4_k_cu_4e3a5b5a4cuda3std3__45__cpo6rbeginE - _ZN34_INTERNAL_11505bc3_4_k_cu_4e3a5b5a6thrust24THRUST_300001_SM_1000_NS12placeholders2_7E)
_ZN34_INTERNAL_11505bc3_4_k_cu_4e3a5b5a6thrust24THRUST_300001_SM_1000_NS12placeholders2_7E:
	.zero		1
	.type		_ZN34_INTERNAL_11505bc3_4_k_cu_4e3a5b5a4cuda3std3__45__cpo6rbeginE,@object
	.size		_ZN34_INTERNAL_11505bc3_4_k_cu_4e3a5b5a4cuda3std3__45__cpo6rbeginE,(_ZN34_INTERNAL_11505bc3_4_k_cu_4e3a5b5a4cuda3std6ranges3__45__cpo7advanceE - _ZN34_INTERNAL_11505bc3_4_k_cu_4e3a5b5a4cuda3std3__45__cpo6rbeginE)
_ZN34_INTERNAL_11505bc3_4_k_cu_4e3a5b5a4cuda3std3__45__cpo6rbeginE:
	.zero		1
	.type		_ZN34_INTERNAL_11505bc3_4_k_cu_4e3a5b5a4cuda3std6ranges3__45__cpo7advanceE,@object
	.size		_ZN34_INTERNAL_11505bc3_4_k_cu_4e3a5b5a4cuda3std6ranges3__45__cpo7advanceE,(_ZN34_INTERNAL_11505bc3_4_k_cu_4e3a5b5a4cuda3std3__47nulloptE - _ZN34_INTERNAL_11505bc3_4_k_cu_4e3a5b5a4cuda3std6ranges3__45__cpo7advanceE)
_ZN34_INTERNAL_11505bc3_4_k_cu_4e3a5b5a4cuda3std6ranges3__45__cpo7advanceE:
	.zero		1
	.type		_ZN34_INTERNAL_11505bc3_4_k_cu_4e3a5b5a4cuda3std3__47nulloptE,@object
	.size		_ZN34_INTERNAL_11505bc3_4_k_cu_4e3a5b5a4cuda3std3__47nulloptE,(_ZN34_INTERNAL_11505bc3_4_k_cu_4e3a5b5a4cuda3std6ranges3__45__cpo8distanceE - _ZN34_INTERNAL_11505bc3_4_k_cu_4e3a5b5a4cuda3std3__47nulloptE)
_ZN34_INTERNAL_11505bc3_4_k_cu_4e3a5b5a4cuda3std3__47nulloptE:
	.zero		1
	.type		_ZN34_INTERNAL_11505bc3_4_k_cu_4e3a5b5a4cuda3std6ranges3__45__cpo8distanceE,@object
	.size		_ZN34_INTERNAL_11505bc3_4_k_cu_4e3a5b5a4cuda3std6ranges3__45__cpo8distanceE,(_ZN34_INTERNAL_11505bc3_4_k_cu_4e3a5b5a6thrust24THRUST_300001_SM_1000_NS12placeholders2_6E - _ZN34_INTERNAL_11505bc3_4_k_cu_4e3a5b5a4cuda3std6ranges3__45__cpo8distanceE)
_ZN34_INTERNAL_11505bc3_4_k_cu_4e3a5b5a4cuda3std6ranges3__45__cpo8distanceE:
	.zero		1
	.type		_ZN34_INTERNAL_11505bc3_4_k_cu_4e3a5b5a6thrust24THRUST_300001_SM_1000_NS12placeholders2_6E,@object
	.size		_ZN34_INTERNAL_11505bc3_4_k_cu_4e3a5b5a6thrust24THRUST_300001_SM_1000_NS12placeholders2_6E,(_ZN34_INTERNAL_11505bc3_4_k_cu_4e3a5b5a4cuda3std3__45__cpo4cendE - _ZN34_INTERNAL_11505bc3_4_k_cu_4e3a5b5a6thrust24THRUST_300001_SM_1000_NS12placeholders2_6E)
_ZN34_INTERNAL_11505bc3_4_k_cu_4e3a5b5a6thrust24THRUST_300001_SM_1000_NS12placeholders2_6E:
	.zero		1
	.type		_ZN34_INTERNAL_11505bc3_4_k_cu_4e3a5b5a4cuda3std3__45__cpo4cendE,@object
	.size		_ZN34_INTERNAL_11505bc3_4_k_cu_4e3a5b5a4cuda3std3__45__cpo4cendE,(_ZN34_INTERNAL_11505bc3_4_k_cu_4e3a5b5a4cuda3std6ranges3__45__cpo4cendE - _ZN34_INTERNAL_11505bc3_4_k_cu_4e3a5b5a4cuda3std3__45__cpo4cendE)
_ZN34_INTERNAL_11505bc3_4_k_cu_4e3a5b5a4cuda3std3__45__cpo4cendE:
	.zero		1
	.type		_ZN34_INTERNAL_11505bc3_4_k_cu_4e3a5b5a4cuda3std6ranges3__45__cpo4cendE,@object
	.size		_ZN34_INTERNAL_11505bc3_4_k_cu_4e3a5b5a4cuda3std6ranges3__45__cpo4cendE,(_ZN34_INTERNAL_11505bc3_4_k_cu_4e3a5b5a4cuda3std3__420unreachable_sentinelE - _ZN34_INTERNAL_11505bc3_4_k_cu_4e3a5b5a4cuda3std6ranges3__45__cpo4cendE)
_ZN34_INTERNAL_11505bc3_4_k_cu_4e3a5b5a4cuda3std6ranges3__45__cpo4cendE:
	.zero		1
	.type		_ZN34_INTERNAL_11505bc3_4_k_cu_4e3a5b5a4cuda3std3__420unreachable_sentinelE,@object
	.size		_ZN34_INTERNAL_11505bc3_4_k_cu_4e3a5b5a4cuda3std3__420unreachable_sentinelE,(_ZN34_INTERNAL_11505bc3_4_k_cu_4e3a5b5a4cuda3std6ranges3__45__cpo5ssizeE - _ZN34_INTERNAL_11505bc3_4_k_cu_4e3a5b5a4cuda3std3__420unreachable_sentinelE)
_ZN34_INTERNAL_11505bc3_4_k_cu_4e3a5b5a4cuda3std3__420unreachable_sentinelE:
	.zero		1
	.type		_ZN34_INTERNAL_11505bc3_4_k_cu_4e3a5b5a4cuda3std6ranges3__45__cpo5ssizeE,@object
	.size		_ZN34_INTERNAL_11505bc3_4_k_cu_4e3a5b5a4cuda3std6ranges3__45__cpo5ssizeE,(_ZN34_INTERNAL_11505bc3_4_k_cu_4e3a5b5a6thrust24THRUST_300001_SM_1000_NS12placeholders3_10E - _ZN34_INTERNAL_11505bc3_4_k_cu_4e3a5b5a4cuda3std6ranges3__45__cpo5ssizeE)
_ZN34_INTERNAL_11505bc3_4_k_cu_4e3a5b5a4cuda3std6ranges3__45__cpo5ssizeE:
	.zero		1
	.type		_ZN34_INTERNAL_11505bc3_4_k_cu_4e3a5b5a6thrust24THRUST_300001_SM_1000_NS12placeholders3_10E,@object
	.size		_ZN34_INTERNAL_11505bc3_4_k_cu_4e3a5b5a6thrust24THRUST_300001_SM_1000_NS12placeholders3_10E,(_ZN34_INTERNAL_11505bc3_4_k_cu_4e3a5b5a4cuda3std3__45__cpo5crendE - _ZN34_INTERNAL_11505bc3_4_k_cu_4e3a5b5a6thrust24THRUST_300001_SM_1000_NS12placeholders3_10E)
_ZN34_INTERNAL_11505bc3_4_k_cu_4e3a5b5a6thrust24THRUST_300001_SM_1000_NS12placeholders3_10E:
	.zero		1
	.type		_ZN34_INTERNAL_11505bc3_4_k_cu_4e3a5b5a4cuda3std3__45__cpo5crendE,@object
	.size		_ZN34_INTERNAL_11505bc3_4_k_cu_4e3a5b5a4cuda3std3__45__cpo5crendE,(_ZN34_INTERNAL_11505bc3_4_k_cu_4e3a5b5a4cuda3std6ranges3__45__cpo4prevE - _ZN34_INTERNAL_11505bc3_4_k_cu_4e3a5b5a4cuda3std3__45__cpo5crendE)
_ZN34_INTERNAL_11505bc3_4_k_cu_4e3a5b5a4cuda3std3__45__cpo5crendE:
	.zero		1
	.type		_ZN34_INTERNAL_11505bc3_4_k_cu_4e3a5b5a4cuda3std6ranges3__45__cpo4prevE,@object
	.size		_ZN34_INTERNAL_11505bc3_4_k_cu_4e3a5b5a4cuda3std6ranges3__45__cpo4prevE,(_ZN34_INTERNAL_11505bc3_4_k_cu_4e3a5b5a4cuda3std6ranges3__45__cpo9iter_moveE - _ZN34_INTERNAL_11505bc3_4_k_cu_4e3a5b5a4cuda3std6ranges3__45__cpo4prevE)
_ZN34_INTERNAL_11505bc3_4_k_cu_4e3a5b5a4cuda3std6ranges3__45__cpo4prevE:
	.zero		1
	.type		_ZN34_INTERNAL_11505bc3_4_k_cu_4e3a5b5a4cuda3std6ranges3__45__cpo9iter_moveE,@object
	.size		_ZN34_INTERNAL_11505bc3_4_k_cu_4e3a5b5a4cuda3std6ranges3__45__cpo9iter_moveE,(_ZN34_INTERNAL_11505bc3_4_k_cu_4e3a5b5a6thrust24THRUST_300001_SM_1000_NS12placeholders2_2E - _ZN34_INTERNAL_11505bc3_4_k_cu_4e3a5b5a4cuda3std6ranges3__45__cpo9iter_moveE)
_ZN34_INTERNAL_11505bc3_4_k_cu_4e3a5b5a4cuda3std6ranges3__45__cpo9iter_moveE:
	.zero		1
	.type		_ZN34_INTERNAL_11505bc3_4_k_cu_4e3a5b5a6thrust24THRUST_300001_SM_1000_NS12placeholders2_2E,@object
	.size		_ZN34_INTERNAL_11505bc3_4_k_cu_4e3a5b5a6thrust24THRUST_300001_SM_1000_NS12placeholders2_2E,(_ZN34_INTERNAL_11505bc3_4_k_cu_4e3a5b5a6thrust24THRUST_300001_SM_1000_NS12placeholders2_4E - _ZN34_INTERNAL_11505bc3_4_k_cu_4e3a5b5a6thrust24THRUST_300001_SM_1000_NS12placeholders2_2E)
_ZN34_INTERNAL_11505bc3_4_k_cu_4e3a5b5a6thrust24THRUST_300001_SM_1000_NS12placeholders2_2E:
	.zero		1
	.type		_ZN34_INTERNAL_11505bc3_4_k_cu_4e3a5b5a6thrust24THRUST_300001_SM_1000_NS12placeholders2_4E,@object
	.size		_ZN34_INTERNAL_11505bc3_4_k_cu_4e3a5b5a6thrust24THRUST_300001_SM_1000_NS12placeholders2_4E,(_ZN34_INTERNAL_11505bc3_4_k_cu_4e3a5b5a4cuda3std3__45__cpo3endE - _ZN34_INTERNAL_11505bc3_4_k_cu_4e3a5b5a6thrust24THRUST_300001_SM_1000_NS12placeholders2_4E)
_ZN34_INTERNAL_11505bc3_4_k_cu_4e3a5b5a6thrust24THRUST_300001_SM_1000_NS12placeholders2_4E:
	.zero		1
	.type		_ZN34_INTERNAL_11505bc3_4_k_cu_4e3a5b5a4cuda3std3__45__cpo3endE,@object
	.size		_ZN34_INTERNAL_11505bc3_4_k_cu_4e3a5b5a4cuda3std3__45__cpo3endE,(_ZN34_INTERNAL_11505bc3_4_k_cu_4e3a5b5a4cuda3std6ranges3__45__cpo3endE - _ZN34_INTERNAL_11505bc3_4_k_cu_4e3a5b5a4cuda3std3__45__cpo3endE)
_ZN34_INTERNAL_11505bc3_4_k_cu_4e3a5b5a4cuda3std3__45__cpo3endE:
	.zero		1
	.type		_ZN34_INTERNAL_11505bc3_4_k_cu_4e3a5b5a4cuda3std6ranges3__45__cpo3endE,@object
	.size		_ZN34_INTERNAL_11505bc3_4_k_cu_4e3a5b5a4cuda3std6ranges3__45__cpo3endE,(_ZN34_INTERNAL_11505bc3_4_k_cu_4e3a5b5a4cuda3std3__419piecewise_constructE - _ZN34_INTERNAL_11505bc3_4_k_cu_4e3a5b5a4cuda3std6ranges3__45__cpo3endE)
_ZN34_INTERNAL_11505bc3_4_k_cu_4e3a5b5a4cuda3std6ranges3__45__cpo3endE:
	.zero		1
	.type		_ZN34_INTERNAL_11505bc3_4_k_cu_4e3a5b5a4cuda3std3__419piecewise_constructE,@object
	.size		_ZN34_INTERNAL_11505bc3_4_k_cu_4e3a5b5a4cuda3std3__419piecewise_constructE,(_ZN34_INTERNAL_11505bc3_4_k_cu_4e3a5b5a4cuda3std6ranges3__45__cpo5cdataE - _ZN34_INTERNAL_11505bc3_4_k_cu_4e3a5b5a4cuda3std3__419piecewise_constructE)
_ZN34_INTERNAL_11505bc3_4_k_cu_4e3a5b5a4cuda3std3__419piecewise_constructE:
	.zero		1
	.type		_ZN34_INTERNAL_11505bc3_4_k_cu_4e3a5b5a4cuda3std6ranges3__45__cpo5cdataE,@object
	.size		_ZN34_INTERNAL_11505bc3_4_k_cu_4e3a5b5a4cuda3std6ranges3__45__cpo5cdataE,(_ZN34_INTERNAL_11505bc3_4_k_cu_4e3a5b5a6thrust24THRUST_300001_SM_1000_NS12placeholders2_8E - _ZN34_INTERNAL_11505bc3_4_k_cu_4e3a5b5a4cuda3std6ranges3__45__cpo5cdataE)
_ZN34_INTERNAL_11505bc3_4_k_cu_4e3a5b5a4cuda3std6ranges3__45__cpo5cdataE:
	.zero		1
	.type		_ZN34_INTERNAL_11505bc3_4_k_cu_4e3a5b5a6thrust24THRUST_300001_SM_1000_NS12placeholders2_8E,@object
	.size		_ZN34_INTERNAL_11505bc3_4_k_cu_4e3a5b5a6thrust24THRUST_300001_SM_1000_NS12placeholders2_8E,(_ZN34_INTERNAL_11505bc3_4_k_cu_4e3a5b5a4cuda3std3__45__cpo4rendE - _ZN34_INTERNAL_11505bc3_4_k_cu_4e3a5b5a6thrust24THRUST_300001_SM_1000_NS12placeholders2_8E)
_ZN34_INTERNAL_11505bc3_4_k_cu_4e3a5b5a6thrust24THRUST_300001_SM_1000_NS12placeholders2_8E:
	.zero		1
	.type		_ZN34_INTERNAL_11505bc3_4_k_cu_4e3a5b5a4cuda3std3__45__cpo4rendE,@object
	.size		_ZN34_INTERNAL_11505bc3_4_k_cu_4e3a5b5a4cuda3std3__45__cpo4rendE,(_ZN34_INTERNAL_11505bc3_4_k_cu_4e3a5b5a4cuda3std6ranges3__45__cpo9iter_swapE - _ZN34_INTERNAL_11505bc3_4_k_cu_4e3a5b5a4cuda3std3__45__cpo4rendE)
_ZN34_INTERNAL_11505bc3_4_k_cu_4e3a5b5a4cuda3std3__45__cpo4rendE:
	.zero		1
	.type		_ZN34_INTERNAL_11505bc3_4_k_cu_4e3a5b5a4cuda3std6ranges3__45__cpo9iter_swapE,@object
	.size		_ZN34_INTERNAL_11505bc3_4_k_cu_4e3a5b5a4cuda3std6ranges3__45__cpo9iter_swapE,(_ZN34_INTERNAL_11505bc3_4_k_cu_4e3a5b5a4cuda3std3__48unexpectE - _ZN34_INTERNAL_11505bc3_4_k_cu_4e3a5b5a4cuda3std6ranges3__45__cpo9iter_swapE)
_ZN34_INTERNAL_11505bc3_4_k_cu_4e3a5b5a4cuda3std6ranges3__45__cpo9iter_swapE:
	.zero		1
	.type		_ZN34_INTERNAL_11505bc3_4_k_cu_4e3a5b5a4cuda3std3__48unexpectE,@object
	.size		_ZN34_INTERNAL_11505bc3_4_k_cu_4e3a5b5a4cuda3std3__48unexpectE,(_ZN34_INTERNAL_11505bc3_4_k_cu_4e3a5b5a6thrust24THRUST_300001_SM_1000_NS6system6detail10sequential3seqE - _ZN34_INTERNAL_11505bc3_4_k_cu_4e3a5b5a4cuda3std3__48unexpectE)
_ZN34_INTERNAL_11505bc3_4_k_cu_4e3a5b5a4cuda3std3__48unexpectE:
	.zero		1
	.type		_ZN34_INTERNAL_11505bc3_4_k_cu_4e3a5b5a6thrust24THRUST_300001_SM_1000_NS6system6detail10sequential3seqE,@object
	.size		_ZN34_INTERNAL_11505bc3_4_k_cu_4e3a5b5a6thrust24THRUST_300001_SM_1000_NS6system6detail10sequential3seqE,(.L_29 - _ZN34_INTERNAL_11505bc3_4_k_cu_4e3a5b5a6thrust24THRUST_300001_SM_1000_NS6system6detail10sequential3seqE)
_ZN34_INTERNAL_11505bc3_4_k_cu_4e3a5b5a6thrust24THRUST_300001_SM_1000_NS6system6detail10sequential3seqE:
	.zero		1
.L_29:


//--------------------- .nv.shared._Z22ScatterToStripedKernelPiS_ --------------------------
	.section	.nv.shared._Z22ScatterToStripedKernelPiS_,"aw",@nobits
	.sectionflags	@""
	.align	16
.nv.shared._Z22ScatterToStripedKernelPiS_:
	.zero		3072


//--------------------- .nv.shared._Z22ScatterToBlockedKernelPiS_ --------------------------
	.section	.nv.shared._Z22ScatterToBlockedKernelPiS_,"aw",@nobits
	.sectionflags	@""
	.align	16
.nv.shared._Z22ScatterToBlockedKernelPiS_:
	.zero		3072


//--------------------- .nv.shared._Z22BlockedToStripedKernelPi --------------------------
	.section	.nv.shared._Z22BlockedToStripedKernelPi,"aw",@nobits
	.sectionflags	@""
	.align	16
.nv.shared._Z22BlockedToStripedKernelPi:
	.zero		3072


//--------------------- .nv.shared._Z22StripedToBlockedKernelPi --------------------------
	.section	.nv.shared._Z22StripedToBlockedKernelPi,"aw",@nobits
	.sectionflags	@""
	.align	16
.nv.shared._Z22StripedToBlockedKernelPi:
	.zero		3072


//--------------------- .nv.constant0._ZN3cub18CUB_300001_SM_10006detail11EmptyKernelIvEEvv --------------------------
	.section	.nv.constant0._ZN3cub18CUB_300001_SM_10006detail11EmptyKernelIvEEvv,"a",@progbits
	.sectionflags	@""
	.align	4
.nv.constant0._ZN3cub18CUB_300001_SM_10006detail11EmptyKernelIvEEvv:
	.zero		896


//--------------------- .nv.constant0._Z22ScatterToStripedKernelPiS_ --------------------------
	.section	.nv.constant0._Z22ScatterToStripedKernelPiS_,"a",@progbits
	.sectionflags	@""
	.align	4
.nv.constant0._Z22ScatterToStripedKernelPiS_:
	.zero		912


//--------------------- .nv.constant0._Z22ScatterToBlockedKernelPiS_ --------------------------
	.section	.nv.constant0._Z22ScatterToBlockedKernelPiS_,"a",@progbits
	.sectionflags	@""
	.align	4
.nv.constant0._Z22ScatterToBlockedKernelPiS_:
	.zero		912


//--------------------- .nv.constant0._Z22BlockedToStripedKernelPi --------------------------
	.section	.nv.constant0._Z22BlockedToStripedKernelPi,"a",@progbits
	.sectionflags	@""
	.align	4
.nv.constant0._Z22BlockedToStripedKernelPi:
	.zero		904


//--------------------- .nv.constant0._Z22StripedToBlockedKernelPi --------------------------
	.section	.nv.constant0._Z22StripedToBlockedKernelPi,"a",@progbits
	.sectionflags	@""
	.align	4
.nv.constant0._Z22StripedToBlockedKernelPi:
	.zero		904


//--------------------- SYMBOLS --------------------------

	.type		.nv.reservedSmem.offset0,@object
	.size		.nv.reservedSmem.offset0,0x4
	.type		.nv.reservedSmem.cap,@object
	.size		.nv.reservedSmem.cap,0x4
